	.target	sm_100a

	.elftype	@"ET_EXEC"


//--------------------- .note.nv.tkinfo           --------------------------
	.section	.note.nv.tkinfo,"",@"SHT_NOTE"
	.sectionflags	@"SHF_NOTE_NV_TKINFO"
	.tkinfo
        /*0018*/ 	.word	0x00000081
        /*0030*/ 	.string	""
        /*0030*/ 	.string	"ptxas-blackwell"
        /*0030*/ 	.string	"Cuda compilation tools, release 12.9, V12.9.86"
        /*0030*/ 	.string	"Build cuda_12.9.r12.9/compiler.36037853_0"
        /*0030*/ 	.string	"-v  -suppress-debug-info  -lineinfo  -arch sm_100a "



//--------------------- .note.nv.cuver            --------------------------
	.section	.note.nv.cuver,"",@"SHT_NOTE"
	.sectionflags	@"SHF_NOTE_NV_CUVER"
        /*0018*/ 	.short	0x0001
        /*001a*/ 	.short	0x0064
        /*001c*/ 	.short	0x0001
        /*001e*/ 	.short	0x0000
        /*0020*/ 	.short	0x0001
        /*0022*/ 	.short	0x0000


//--------------------- .nv.info                  --------------------------
	.section	.nv.info,"",@"SHT_CUDA_INFO"
	.align	4


	//----- nvinfo : EIATTR_REGCOUNT
	.align		4
        /*0000*/ 	.byte	0x04, 0x2f
        /*0002*/ 	.short	(.L_4 - .L_3)
	.align		4
.L_3:
        /*0004*/ 	.word	index@(gluon_tcgen05)
        /*0008*/ 	.word	0x00000047


	//----- nvinfo : EIATTR_FRAME_SIZE
	.align		4
.L_4:
        /*000c*/ 	.byte	0x04, 0x11
        /*000e*/ 	.short	(.L_6 - .L_5)
	.align		4
.L_5:
        /*0010*/ 	.word	index@($__internal_2_$__cuda_sm10x_tcgen05_guardrail_trap_unallocated_columns_being_dealloced)
        /*0014*/ 	.word	0x00000000


	//----- nvinfo : EIATTR_FRAME_SIZE
	.align		4
.L_6:
        /*0018*/ 	.byte	0x04, 0x11
        /*001a*/ 	.short	(.L_8 - .L_7)
	.align		4
.L_7:
        /*001c*/ 	.word	index@($__internal_1_$__cuda_sm10x_tcgen05_guardrail_trap_phase_invalid_during_alloc)
        /*0020*/ 	.word	0x00000000


	//----- nvinfo : EIATTR_FRAME_SIZE
	.align		4
.L_8:
        /*0024*/ 	.byte	0x04, 0x11
        /*0026*/ 	.short	(.L_10 - .L_9)
	.align		4
.L_9:
        /*0028*/ 	.word	index@($__internal_0_$__cuda_sm10x_tcgen05_guardrail_trap_col_being_dealloced_not_returned_by_alloc)
        /*002c*/ 	.word	0x00000000


	//----- nvinfo : EIATTR_FRAME_SIZE
	.align		4
.L_10:
        /*0030*/ 	.byte	0x04, 0x11
        /*0032*/ 	.short	(.L_12 - .L_11)
	.align		4
.L_11:
        /*0034*/ 	.word	index@(gluon_tcgen05)
        /*0038*/ 	.word	0x00000000


	//----- nvinfo : EIATTR_MIN_STACK_SIZE
	.align		4
.L_12:
        /*003c*/ 	.byte	0x04, 0x12
        /*003e*/ 	.short	(.L_14 - .L_13)
	.align		4
.L_13:
        /*0040*/ 	.word	index@(gluon_tcgen05)
        /*0044*/ 	.word	0x00000000
.L_14:


//--------------------- .nv.info.gluon_tcgen05    --------------------------
	.section	.nv.info.gluon_tcgen05,"",@"SHT_CUDA_INFO"
	.sectionflags	@""
	.align	4


	//----- nvinfo : EIATTR_CUDA_API_VERSION
	.align		4
        /*0000*/ 	.byte	0x04, 0x37
        /*0002*/ 	.short	(.L_16 - .L_15)
.L_15:
        /*0004*/ 	.word	0x00000081


	//----- nvinfo : EIATTR_KPARAM_INFO
	.align		4
.L_16:
        /*0008*/ 	.byte	0x04, 0x17
        /*000a*/ 	.short	(.L_18 - .L_17)
.L_17:
        /*000c*/ 	.word	0x00000000
        /*0010*/ 	.short	0x000a
        /*0012*/ 	.short	0x0048
        /*0014*/ 	.byte	0x00, 0xf4, 0x21, 0x00


	//----- nvinfo : EIATTR_KPARAM_INFO
	.align		4
.L_18:
        /*0018*/ 	.byte	0x04, 0x17
        /*001a*/ 	.short	(.L_20 - .L_19)
.L_19:
        /*001c*/ 	.word	0x00000000
        /*0020*/ 	.short	0x0009
        /*0022*/ 	.short	0x0040
        /*0024*/ 	.byte	0x00, 0xf4, 0x21, 0x00


	//----- nvinfo : EIATTR_KPARAM_INFO
	.align		4
.L_20:
        /*0028*/ 	.byte	0x04, 0x17
        /*002a*/ 	.short	(.L_22 - .L_21)
.L_21:
        /*002c*/ 	.word	0x00000000
        /*0030*/ 	.short	0x0008
        /*0032*/ 	.short	0x0038
        /*0034*/ 	.byte	0x00, 0xf0, 0x21, 0x00


	//----- nvinfo : EIATTR_KPARAM_INFO
	.align		4
.L_22:
        /*0038*/ 	.byte	0x04, 0x17
        /*003a*/ 	.short	(.L_24 - .L_23)
.L_23:
        /*003c*/ 	.word	0x00000000
        /*0040*/ 	.short	0x0007
        /*0042*/ 	.short	0x0030
        /*0044*/ 	.byte	0x00, 0xf0, 0x21, 0x00


	//----- nvinfo : EIATTR_KPARAM_INFO
	.align		4
.L_24:
        /*0048*/ 	.byte	0x04, 0x17
        /*004a*/ 	.short	(.L_26 - .L_25)
.L_25:
        /*004c*/ 	.word	0x00000000
        /*0050*/ 	.short	0x0006
        /*0052*/ 	.short	0x0028
        /*0054*/ 	.byte	0x00, 0xf0, 0x21, 0x00


	//----- nvinfo : EIATTR_KPARAM_INFO
	.align		4
.L_26:
        /*0058*/ 	.byte	0x04, 0x17
        /*005a*/ 	.short	(.L_28 - .L_27)
.L_27:
        /*005c*/ 	.word	0x00000000
        /*0060*/ 	.short	0x0005
        /*0062*/ 	.short	0x0020
        /*0064*/ 	.byte	0x00, 0xf0, 0x11, 0x00


	//----- nvinfo : EIATTR_KPARAM_INFO
	.align		4
.L_28:
        /*0068*/ 	.byte	0x04, 0x17
        /*006a*/ 	.short	(.L_30 - .L_29)
.L_29:
        /*006c*/ 	.word	0x00000000
        /*0070*/ 	.short	0x0004
        /*0072*/ 	.short	0x001c
        /*0074*/ 	.byte	0x00, 0xf0, 0x11, 0x00


	//----- nvinfo : EIATTR_KPARAM_INFO
	.align		4
.L_30:
        /*0078*/ 	.byte	0x04, 0x17
        /*007a*/ 	.short	(.L_32 - .L_31)
.L_31:
        /*007c*/ 	.word	0x00000000
        /*0080*/ 	.short	0x0003
        /*0082*/ 	.short	0x0018
        /*0084*/ 	.byte	0x00, 0xf0, 0x11, 0x00


	//----- nvinfo : EIATTR_KPARAM_INFO
	.align		4
.L_32:
        /*0088*/ 	.byte	0x04, 0x17
        /*008a*/ 	.short	(.L_34 - .L_33)
.L_33:
        /*008c*/ 	.word	0x00000000
        /*0090*/ 	.short	0x0002
        /*0092*/ 	.short	0x0010
        /*0094*/ 	.byte	0x00, 0xf4, 0x21, 0x00


	//----- nvinfo : EIATTR_KPARAM_INFO
	.align		4
.L_34:
        /*0098*/ 	.byte	0x04, 0x17
        /*009a*/ 	.short	(.L_36 - .L_35)
.L_35:
        /*009c*/ 	.word	0x00000000
        /*00a0*/ 	.short	0x0001
        /*00a2*/ 	.short	0x0008
        /*00a4*/ 	.byte	0x00, 0xf4, 0x21, 0x00


	//----- nvinfo : EIATTR_KPARAM_INFO
	.align		4
.L_36:
        /*00a8*/ 	.byte	0x04, 0x17
        /*00aa*/ 	.short	(.L_38 - .L_37)
.L_37:
        /*00ac*/ 	.word	0x00000000
        /*00b0*/ 	.short	0x0000
        /*00b2*/ 	.short	0x0000
        /*00b4*/ 	.byte	0x00, 0xf4, 0x21, 0x00


	//----- nvinfo : EIATTR_AT_ENTRY_FRAGMENTS
	.align		4
.L_38:
        /*00b8*/ 	.byte	0x04, 0x4f
        /*00ba*/ 	.short	(.L_40 - .L_39)


	//   ....[0]....
.L_39:
        /*00bc*/ 	.word	0x00000004


	//----- nvinfo : EIATTR_RESERVED_SMEM_USED
	.align		4
.L_40:
        /*00c0*/ 	.byte	0x01, 0x41
	.zero		2


	//----- nvinfo : EIATTR_SPARSE_MMA_MASK
	.align		4
        /*00c4*/ 	.byte	0x03, 0x50
        /*00c6*/ 	.short	0x0000


	//----- nvinfo : EIATTR_TCGEN05_1CTA_USED
	.align		4
        /*00c8*/ 	.byte	0x01, 0x51
	.zero		2


	//----- nvinfo : EIATTR_MAXREG_COUNT
	.align		4
        /*00cc*/ 	.byte	0x03, 0x1b
        /*00ce*/ 	.short	0x00ff


	//----- nvinfo : EIATTR_NUM_BARRIERS
	.align		4
        /*00d0*/ 	.byte	0x02, 0x4c
        /*00d2*/ 	.byte	0x01
	.zero		1


	//----- nvinfo : EIATTR_INT_WARP_WIDE_INSTR_OFFSETS
	.align		4
        /*00d4*/ 	.byte	0x04, 0x31
        /*00d6*/ 	.short	(.L_42 - .L_41)


	//   ....[0]....
.L_41:
        /*00d8*/ 	.word	0x00001670


	//   ....[1]....
        /*00dc*/ 	.word	0x00001690


	//   ....[2]....
        /*00e0*/ 	.word	0x00001710


	//   ....[3]....
        /*00e4*/ 	.word	0x000019e0


	//   ....[4]....
        /*00e8*/ 	.word	0x000019f0


	//   ....[5]....
        /*00ec*/ 	.word	0x00001a00


	//   ....[6]....
        /*00f0*/ 	.word	0x00001a10


	//   ....[7]....
        /*00f4*/ 	.word	0x00001c90


	//   ....[8]....
        /*00f8*/ 	.word	0x00001ca0


	//   ....[9]....
        /*00fc*/ 	.word	0x00001e10


	//   ....[10]....
        /*0100*/ 	.word	0x00001e60


	//   ....[11]....
        /*0104*/ 	.word	0x00001e70


	//   ....[12]....
        /*0108*/ 	.word	0x00001ea0


	//   ....[13]....
        /*010c*/ 	.word	0x000020b0


	//   ....[14]....
        /*0110*/ 	.word	0x000020c0


	//   ....[15]....
        /*0114*/ 	.word	0x000023f0


	//   ....[16]....
        /*0118*/ 	.word	0x00002400


	//   ....[17]....
        /*011c*/ 	.word	0x00002870


	//   ....[18]....
        /*0120*/ 	.word	0x000028c0


	//----- nvinfo : EIATTR_COOP_GROUP_MASK_REGIDS
	.align		4
.L_42:
        /*0124*/ 	.byte	0x04, 0x29
        /*0126*/ 	.short	(.L_44 - .L_43)


	//   ....[0]....
.L_43:
        /*0128*/ 	.word	0xffffffff


	//   ....[1]....
        /*012c*/ 	.word	0xffffffff


	//   ....[2]....
        /*0130*/ 	.word	0xffffffff


	//   ....[3]....
        /*0134*/ 	.word	0xffffffff


	//   ....[4]....
        /*0138*/ 	.word	0xffffffff


	//   ....[5]....
        /*013c*/ 	.word	0xffffffff


	//   ....[6]....
        /*0140*/ 	.word	0xffffffff


	//   ....[7]....
        /*0144*/ 	.word	0xffffffff


	//   ....[8]....
        /*0148*/ 	.word	0xffffffff


	//   ....[9]....
        /*014c*/ 	.word	0xffffffff


	//----- nvinfo : EIATTR_COOP_GROUP_INSTR_OFFSETS
	.align		4
.L_44:
        /*0150*/ 	.byte	0x04, 0x28
        /*0152*/ 	.short	(.L_46 - .L_45)


	//   ....[0]....
.L_45:
        /*0154*/ 	.word	0x00000050


	//   ....[1]....
        /*0158*/ 	.word	0x00000310


	//   ....[2]....
        /*015c*/ 	.word	0x000004f0


	//   ....[3]....
        /*0160*/ 	.word	0x00000980


	//   ....[4]....
        /*0164*/ 	.word	0x00000ac0


	//   ....[5]....
        /*0168*/ 	.word	0x00000fa0


	//   ....[6]....
        /*016c*/ 	.word	0x000010e0


	//   ....[7]....
        /*0170*/ 	.word	0x00001530


	//   ....[8]....
        /*0174*/ 	.word	0x00002700


	//   ....[9]....
        /*0178*/ 	.word	0x00002970


	//----- nvinfo : EIATTR_VRC_CTA_INIT_COUNT
	.align		4
.L_46:
        /*017c*/ 	.byte	0x02, 0x4a
        /*017e*/ 	.byte	0x80
	.zero		1


	//----- nvinfo : EIATTR_MBARRIER_INSTR_OFFSETS
	.align		4
        /*0180*/ 	.byte	0x04, 0x39
        /*0182*/ 	.short	(.L_48 - .L_47)


	//   ....[0]....
.L_47:
        /*0184*/ 	.word	0x00001730
        /*0188*/ 	.word	0x000000ff
        /*018c*/ 	.word	0x0000c000
        /*0190*/ 	.short	0x0100
        /*0192*/ 	.byte	0x08
	.zero		1


	//   ....[1]....
        /*0194*/ 	.word	0x00001740
        /*0198*/ 	.word	0x000000ff
        /*019c*/ 	.word	0x0000c020
        /*01a0*/ 	.short	0x0100
        /*01a2*/ 	.byte	0x08
	.zero		1


	//   ....[2]....
        /*01a4*/ 	.word	0x000017f0
        /*01a8*/ 	.word	0x000000ff
        /*01ac*/ 	.word	0x0000c008
        /*01b0*/ 	.short	0x0100
        /*01b2*/ 	.byte	0x08
	.zero		1


	//   ....[3]....
        /*01b4*/ 	.word	0x00001800
        /*01b8*/ 	.word	0x000000ff
        /*01bc*/ 	.word	0x0000c028
        /*01c0*/ 	.short	0x0100
        /*01c2*/ 	.byte	0x08
	.zero		1


	//   ....[4]....
        /*01c4*/ 	.word	0x00001910
        /*01c8*/ 	.word	0x000000ff
        /*01cc*/ 	.word	0x0000c010
        /*01d0*/ 	.short	0x0100
        /*01d2*/ 	.byte	0x08
	.zero		1


	//   ....[5]....
        /*01d4*/ 	.word	0x00001920
        /*01d8*/ 	.word	0x000000ff
        /*01dc*/ 	.word	0x0000c030
        /*01e0*/ 	.short	0x0100
        /*01e2*/ 	.byte	0x08
	.zero		1


	//   ....[6]....
        /*01e4*/ 	.word	0x00001af0
        /*01e8*/ 	.word	0x000000ff
        /*01ec*/ 	.word	0x0000c000
        /*01f0*/ 	.short	0x010a
        /*01f2*/ 	.byte	0x08
	.zero		1


	//   ....[7]....
        /*01f4*/ 	.word	0x00001cf0
        /*01f8*/ 	.word	0x000000ff
        /*01fc*/ 	.word	0x0000c020
        /*0200*/ 	.short	0x010a
        /*0202*/ 	.byte	0x08
	.zero		1


	//   ....[8]....
        /*0204*/ 	.word	0x00001f10
        /*0208*/ 	.word	0x000000ff
        /*020c*/ 	.word	0x0000c000
        /*0210*/ 	.short	0x010a
        /*0212*/ 	.byte	0x1c
	.zero		1


	//   ....[9]....
        /*0214*/ 	.word	0x00002100
        /*0218*/ 	.word	0x000000ff
        /*021c*/ 	.word	0x0000c020
        /*0220*/ 	.short	0x010a
        /*0222*/ 	.byte	0x1c
	.zero		1


	//   ....[10]....
        /*0224*/ 	.word	0x000021d0
        /*0228*/ 	.word	0x000000ff
        /*022c*/ 	.word	0x0000c000
        /*0230*/ 	.short	0x0108
        /*0232*/ 	.byte	0x08
	.zero		1


	//   ....[11]....
        /*0234*/ 	.word	0x000021e0
        /*0238*/ 	.word	0x000000ff
        /*023c*/ 	.word	0x0000c020
        /*0240*/ 	.short	0x0108
        /*0242*/ 	.byte	0x08
	.zero		1


	//   ....[12]....
        /*0244*/ 	.word	0x00002230
        /*0248*/ 	.word	0x000000ff
        /*024c*/ 	.word	0x0000c008
        /*0250*/ 	.short	0x0108
        /*0252*/ 	.byte	0x08
	.zero		1


	//   ....[13]....
        /*0254*/ 	.word	0x00002240
        /*0258*/ 	.word	0x000000ff
        /*025c*/ 	.word	0x0000c028
        /*0260*/ 	.short	0x0108
        /*0262*/ 	.byte	0x08
	.zero		1


	//   ....[14]....
        /*0264*/ 	.word	0x00002290
        /*0268*/ 	.word	0x000000ff
        /*026c*/ 	.word	0x0000c010
        /*0270*/ 	.short	0x0108
        /*0272*/ 	.byte	0x08
	.zero		1


	//   ....[15]....
        /*0274*/ 	.word	0x000022a0
        /*0278*/ 	.word	0x000000ff
        /*027c*/ 	.word	0x0000c030
        /*0280*/ 	.short	0x0108
        /*0282*/ 	.byte	0x08
	.zero		1


	//   ....[16]....
        /*0284*/ 	.word	0x00002990
        /*0288*/ 	.word	0x000000ff
        /*028c*/ 	.word	0x0000c000
        /*0290*/ 	.short	0x010a
        /*0292*/ 	.byte	0x08
	.zero		1


	//   ....[17]....
        /*0294*/ 	.word	0x000029c0
        /*0298*/ 	.word	0x000000ff
        /*029c*/ 	.word	0x0000c020
        /*02a0*/ 	.short	0x010a
        /*02a2*/ 	.byte	0x08
	.zero		1


	//   ....[18]....
        /*02a4*/ 	.word	0x000029f0
        /*02a8*/ 	.word	0x000000ff
        /*02ac*/ 	.word	0x0000c000
        /*02b0*/ 	.short	0x010a
        /*02b2*/ 	.byte	0x1c
	.zero		1


	//   ....[19]....
        /*02b4*/ 	.word	0x00002a20
        /*02b8*/ 	.word	0x000000ff
        /*02bc*/ 	.word	0x0000c020
        /*02c0*/ 	.short	0x010a
        /*02c2*/ 	.byte	0x1c
	.zero		1


	//----- nvinfo : EIATTR_NUM_MBARRIERS
	.align		4
.L_48:
        /*02c4*/ 	.byte	0x03, 0x38
        /*02c6*/ 	.short	0x0006


	//----- nvinfo : EIATTR_EXIT_INSTR_OFFSETS
	.align		4
        /*02c8*/ 	.byte	0x04, 0x1c
        /*02ca*/ 	.short	(.L_50 - .L_49)


	//   ....[0]....
.L_49:
        /*02cc*/ 	.word	0x00002980


	//----- nvinfo : EIATTR_REQNTID
	.align		4
.L_50:
        /*02d0*/ 	.byte	0x04, 0x10
        /*02d2*/ 	.short	(.L_52 - .L_51)
.L_51:
        /*02d4*/ 	.word	0x00000100
        /*02d8*/ 	.word	0x00000001
        /*02dc*/ 	.word	0x00000001


	//----- nvinfo : EIATTR_CRS_STACK_SIZE
	.align		4
.L_52:
        /*02e0*/ 	.byte	0x04, 0x1e
        /*02e2*/ 	.short	(.L_54 - .L_53)
.L_53:
        /*02e4*/ 	.word	0x00000000


	//----- nvinfo : EIATTR_CBANK_PARAM_SIZE
	.align		4
.L_54:
        /*02e8*/ 	.byte	0x03, 0x19
        /*02ea*/ 	.short	0x0050


	//----- nvinfo : EIATTR_PARAM_CBANK
	.align		4
        /*02ec*/ 	.byte	0x04, 0x0a
        /*02ee*/ 	.short	(.L_56 - .L_55)
	.align		4
.L_55:
        /*02f0*/ 	.word	index@(.nv.constant0.gluon_tcgen05)
        /*02f4*/ 	.short	0x0380
        /*02f6*/ 	.short	0x0050


	//----- nvinfo : EIATTR_SW_WAR
	.align		4
.L_56:
        /*02f8*/ 	.byte	0x04, 0x36
        /*02fa*/ 	.short	(.L_58 - .L_57)
.L_57:
        /*02fc*/ 	.word	0x00000008
.L_58:


//--------------------- .nv.compat                --------------------------
	.section	.nv.compat,"",@"SHT_CUDA_COMPAT_INFO"
	.align	4
        /*0000*/ 	.byte	0x02, 0x02, 0x02, 0x00, 0x02, 0x05, 0x05, 0x00, 0x02, 0x03, 0x03, 0x00, 0x02, 0x06, 0x01, 0x00


//--------------------- .nv.callgraph             --------------------------
	.section	.nv.callgraph,"",@"SHT_CUDA_CALLGRAPH"
	.align	4
	.sectionentsize	8
	.align		4
        /*0000*/ 	.word	0x00000000
	.align		4
        /*0004*/ 	.word	0xffffffff
	.align		4
        /*0008*/ 	.word	0x00000000
	.align		4
        /*000c*/ 	.word	0xfffffffe
	.align		4
        /*0010*/ 	.word	0x00000000
	.align		4
        /*0014*/ 	.word	0xfffffffd
	.align		4
        /*0018*/ 	.word	0x00000000
	.align		4
        /*001c*/ 	.word	0xfffffffc


//--------------------- .text.gluon_tcgen05       --------------------------
	.section	.text.gluon_tcgen05,"ax",@progbits
	.align	128
        .global         gluon_tcgen05
        .type           gluon_tcgen05,@function
        .size           gluon_tcgen05,(.L_x_82 - gluon_tcgen05)
        .other          gluon_tcgen05,@"STO_CUDA_ENTRY STV_DEFAULT"
gluon_tcgen05:
.text.gluon_tcgen05:
[----:B------:R-:W1:Y:S01]  /*0000*/  LDC R1, c[0x0][0x37c] ;  /* 0x0000df00ff017b82 */ /* 0x000e620000000800 */
[----:B------:R-:W2:Y:S02]  /*0010*/  S2R R0, SR_TID.X ;  /* 0x0000000000007919 */ /* 0x000ea40000002100 */
[----:B--2---:R-:W-:-:S13]  /*0020*/  ISETP.GE.U32.AND P2, PT, R0, 0x20, PT ;  /* 0x000000200000780c */ /* 0x004fda0003f46070 */
[----:B------:R-:W-:Y:S05]  /*0030*/  @P2 BRA `(.L_x_0) ;  /* 0x0000000000b82947 */ /* 0x000fea0003800000 */
[----:B------:R-:W2:Y:S01]  /*0040*/  S2UR UR6, SR_CgaCtaId ;  /* 0x00000000000679c3 */ /* 0x000ea20000008800 */
[----:B------:R-:W-:Y:S01]  /*0050*/  NOP ;  /* 0x0000000000007918 */ /* 0x000fe20000000000 */
[----:B------:R-:W-:Y:S02]  /*0060*/  UMOV UR4, 0x40 ;  /* 0x0000004000047882 */ /* 0x000fe40000000000 */
[----:B--2---:R-:W-:-:S09]  /*0070*/  ULEA UR4, UR6, UR4, 0x18 ;  /* 0x0000000406047291 */ /* 0x004fd2000f8ec0ff */
[----:B------:R-:W2:Y:S01]  /*0080*/  LDS.U8 R2, [UR4] ;  /* 0x00000004ff027984 */ /* 0x000ea20008000000 */
[----:B------:R-:W-:Y:S02]  /*0090*/  UMOV UR4, 0x400 ;  /* 0x0000040000047882 */ /* 0x000fe40000000000 */
[----:B------:R-:W-:Y:S01]  /*00a0*/  ULEA UR4, UR6, UR4, 0x18 ;  /* 0x0000000406047291 */ /* 0x000fe2000f8ec0ff */
[----:B--2---:R-:W-:-:S13]  /*00b0*/  ISETP.NE.AND P0, PT, R2, RZ, PT ;  /* 0x000000ff0200720c */ /* 0x004fda0003f05270 */
[----:B------:R-:W-:Y:S05]  /*00c0*/  @P0 BRA `(.L_x_1) ;  /* 0x00000000007c0947 */ /* 0x000fea0003800000 */
[----:B------:R-:W-:-:S13]  /*00d0*/  ELECT P0, URZ, PT ;  /* 0x0000000000ff782f */ /* 0x000fda0003800000 */
[----:B------:R-:W-:Y:S05]  /*00e0*/  @!P0 BRA `(.L_x_2) ;  /* 0x0000000000848947 */ /* 0x000fea0003800000 */
[----:B------:R-:W-:Y:S01]  /*00f0*/  UMOV UR5, 0x4 ;  /* 0x0000000400057882 */ /* 0x000fe20000000000 */
[----:B------:R-:W-:Y:S02]  /*0100*/  IMAD.MOV.U32 R5, RZ, RZ, 0x1 ;  /* 0x00000001ff057424 */ /* 0x000fe400078e00ff */
[----:B------:R-:W-:Y:S02]  /*0110*/  IMAD.MOV.U32 R3, RZ, RZ, 0xf ;  /* 0x0000000fff037424 */ /* 0x000fe400078e00ff */
[----:B------:R-:W-:Y:S04]  /*0120*/  DEPBAR.LE SB2, 0x36 ;  /* 0x0000ad800000791a */ /* 0x000fe80000000000 */
[----:B------:R-:W2:Y:S02]  /*0130*/  UTCATOMSWS.FIND_AND_SET.ALIGN UP0, UR5, UR5 ;  /* 0x00000005000575e3 */ /* 0x000ea40008000800 */
[----:B--2---:R-:W-:-:S04]  /*0140*/  PLOP3.LUT P0, PT, PT, PT, UP0, 0x80, 0x8 ;  /* 0x000000000008781c */ /* 0x004fc80003f0f008 */
[----:B------:R-:W-:-:S04]  /*0150*/  SEL R2, RZ, 0xffffffff, !P0 ;  /* 0xffffffffff027807 */ /* 0x000fc80004000000 */
[----:B------:R-:W-:Y:S01]  /*0160*/  ISETP.NE.AND P0, PT, R2, RZ, PT ;  /* 0x000000ff0200720c */ /* 0x000fe20003f05270 */
[----:B------:R-:W-:-:S12]  /*0170*/  IMAD.U32 R2, RZ, RZ, UR5 ;  /* 0x00000005ff027e24 */ /* 0x000fd8000f8e00ff */
[----:B------:R-:W-:Y:S05]  /*0180*/  @P0 BRA `(.L_x_3) ;  /* 0x0000000000240947 */ /* 0x000fea0003800000 */
.L_x_4:
[----:B------:R-:W-:Y:S05]  /*0190*/  NANOSLEEP 0x64 ;  /* 0x000000640000795d */ /* 0x000fea0003800000 */
[----:B------:R-:W-:-:S05]  /*01a0*/  UMOV UR5, 0x4 ;  /* 0x0000000400057882 */ /* 0x000fca0000000000 */
[----:B------:R-:W-:Y:S04]  /*01b0*/  DEPBAR.LE SB2, 0x36 ;  /* 0x0000ad800000791a */ /* 0x000fe80000000000 */
[----:B------:R-:W2:Y:S02]  /*01c0*/  UTCATOMSWS.FIND_AND_SET.ALIGN UP0, UR5, UR5 ;  /* 0x00000005000575e3 */ /* 0x000ea40008000800 */
[----:B--2---:R-:W-:-:S04]  /*01d0*/  PLOP3.LUT P0, PT, PT, PT, UP0, 0x80, 0x8 ;  /* 0x000000000008781c */ /* 0x004fc80003f0f008 */
[----:B------:R-:W-:-:S04]  /*01e0*/  SEL R2, RZ, 0xffffffff, !P0 ;  /* 0xffffffffff027807 */ /* 0x000fc80004000000 */
[----:B------:R-:W-:Y:S01]  /*01f0*/  ISETP.NE.AND P0, PT, R2, RZ, PT ;  /* 0x000000ff0200720c */ /* 0x000fe20003f05270 */
[----:B------:R-:W-:-:S12]  /*0200*/  IMAD.U32 R2, RZ, RZ, UR5 ;  /* 0x00000005ff027e24 */ /* 0x000fd8000f8e00ff */
[----:B------:R-:W-:Y:S05]  /*0210*/  @!P0 BRA `(.L_x_4) ;  /* 0xfffffffc00dc8947 */ /* 0x000fea000383ffff */
.L_x_3:
[C---:B------:R-:W-:Y:S01]  /*0220*/  VIADD R4, R2.reuse, 0x10 ;  /* 0x0000001002047836 */ /* 0x040fe20000000000 */
[----:B------:R-:W-:Y:S01]  /*0230*/  UMOV UR5, 0x50 ;  /* 0x0000005000057882 */ /* 0x000fe20000000000 */
[----:B------:R-:W-:Y:S01]  /*0240*/  SHF.L.U32 R3, R3, R2, RZ ;  /* 0x0000000203037219 */ /* 0x000fe200000006ff */
[----:B------:R-:W-:Y:S01]  /*0250*/  ULEA UR5, UR6, UR5, 0x18 ;  /* 0x0000000506057291 */ /* 0x000fe2000f8ec0ff */
[----:B------:R-:W-:Y:S01]  /*0260*/  IMAD.SHL.U32 R2, R2, 0x20, RZ ;  /* 0x0000002002027824 */ /* 0x000fe200078e00ff */
[----:B------:R-:W-:-:S04]  /*0270*/  SHF.L.U32 R4, R5, R4, RZ ;  /* 0x0000000405047219 */ /* 0x000fc800000006ff */
[----:B------:R-:W-:-:S05]  /*0280*/  LOP3.LUT R3, R4, R3, RZ, 0xfc, !PT ;  /* 0x0000000304037212 */ /* 0x000fca00078efcff */
[----:B------:R2:W-:Y:S04]  /*0290*/  ATOMS.OR RZ, [UR5], R3 ;  /* 0x00000003ffff798c */ /* 0x0005e8000b000005 */
[----:B------:R2:W-:Y:S01]  /*02a0*/  STS [UR4], R2 ;  /* 0x00000002ff007988 */ /* 0x0005e20008000804 */
[----:B------:R-:W-:Y:S05]  /*02b0*/  BRA `(.L_x_2) ;  /* 0x0000000000107947 */ /* 0x000fea0003800000 */
.L_x_1:
[----:B------:R-:W-:Y:S01]  /*02c0*/  IMAD.MOV.U32 R3, RZ, RZ, -0x1 ;  /* 0xffffffffff037424 */ /* 0x000fe200078e00ff */
[----:B------:R-:W-:-:S04]  /*02d0*/  MOV R2, 0x300 ;  /* 0x0000030000027802 */ /* 0x000fc80000000f00 */
[----:B------:R2:W-:Y:S03]  /*02e0*/  STS [UR4], R3 ;  /* 0x00000003ff007988 */ /* 0x0005e60008000804 */
[----:B-12---:R-:W-:Y:S05]  /*02f0*/  CALL.REL.NOINC `($__internal_1_$__cuda_sm10x_tcgen05_guardrail_trap_phase_invalid_during_alloc) ;  /* 0x0000002400e07944 */ /* 0x006fea0003c00000 */
.L_x_2:
[----:B------:R-:W-:Y:S05]  /*0300*/  WARPSYNC.ALL ;  /* 0x0000000000007948 */ /* 0x000fea0003800000 */
[----:B------:R-:W-:Y:S01]  /*0310*/  NOP ;  /* 0x0000000000007918 */ /* 0x000fe20000000000 */
.L_x_0:
[----:B------:R-:W3:Y:S08]  /*0320*/  S2UR UR4, SR_CgaCtaId ;  /* 0x00000000000479c3 */ /* 0x000ef00000008800 */
[----:B------:R-:W-:Y:S01]  /*0330*/  BAR.SYNC.DEFER_BLOCKING 0x0 ;  /* 0x0000000000007b1d */ /* 0x000fe20000010000 */
[----:B------:R-:W-:-:S05]  /*0340*/  LOP3.LUT R68, R0, 0xff, RZ, 0xc0, !PT ;  /* 0x000000ff00447812 */ /* 0x000fca00078ec0ff */
[----:B------:R-:W-:Y:S02]  /*0350*/  UMOV UR8, 0x400 ;  /* 0x0000040000087882 */ /* 0x000fe40000000000 */
[----:B------:R-:W4:Y:S08]  /*0360*/  LDC R10, c[0x0][0x3a0] ;  /* 0x0000e800ff0a7b82 */ /* 0x000f300000000800 */
[----:B------:R-:W5:Y:S01]  /*0370*/  S2UR UR9, SR_CTAID.Y ;  /* 0x00000000000979c3 */ /* 0x000f620000002600 */
[----:B---3--:R-:W-:-:S09]  /*0380*/  ULEA UR8, UR4, UR8, 0x18 ;  /* 0x0000000804087291 */ /* 0x008fd2000f8ec0ff */
[----:B--2---:R-:W2:Y:S01]  /*0390*/  LDS R3, [UR8] ;  /* 0x00000008ff037984 */ /* 0x004ea20008000800 */
[----:B------:R-:W-:Y:S06]  /*03a0*/  BAR.SYNC.DEFER_BLOCKING 0x0 ;  /* 0x0000000000007b1d */ /* 0x000fec0000010000 */
[----:B------:R-:W-:Y:S05]  /*03b0*/  @P2 BRA `(.L_x_5) ;  /* 0x0000000000182947 */ /* 0x000fea0003800000 */
[----:B------:R-:W-:Y:S01]  /*03c0*/  ELECT P0, URZ, PT ;  /* 0x0000000000ff782f */ /* 0x000fe20003800000 */
[----:B------:R-:W-:Y:S01]  /*03d0*/  IMAD.MOV.U32 R2, RZ, RZ, 0x1 ;  /* 0x00000001ff027424 */ /* 0x000fe200078e00ff */
[----:B------:R-:W-:Y:S01]  /*03e0*/  UMOV UR5, 0x40 ;  /* 0x0000004000057882 */ /* 0x000fe20000000000 */
[----:B------:R-:W-:Y:S01]  /*03f0*/  UVIRTCOUNT.DEALLOC.SMPOOL 0x80 ;  /* 0x000000800000784c */ /* 0x000fe20000000000 */
[----:B------:R-:W-:-:S09]  /*0400*/  ULEA UR5, UR4, UR5, 0x18 ;  /* 0x0000000504057291 */ /* 0x000fd2000f8ec0ff */
[----:B------:R3:W-:Y:S03]  /*0410*/  @P0 STS.U8 [UR5], R2 ;  /* 0x00000002ff000988 */ /* 0x0007e60008000005 */
.L_x_5:
[----:B------:R-:W3:Y:S01]  /*0420*/  S2UR UR4, SR_CTAID.Z ;  /* 0x00000000000479c3 */ /* 0x000ee20000002700 */
[----:B------:R-:W5:Y:S01]  /*0430*/  LDCU UR5, c[0x0][0x370] ;  /* 0x00006e00ff0577ac */ /* 0x000f620008000800 */
[----:B------:R-:W-:Y:S01]  /*0440*/  ISETP.GE.U32.AND P0, PT, R68, 0x20, PT ;  /* 0x000000204400780c */ /* 0x000fe20003f06070 */
[----:B----4-:R-:W-:Y:S01]  /*0450*/  VIADD R5, R10, 0xffffffff ;  /* 0xffffffff0a057836 */ /* 0x010fe20000000000 */
[C---:B------:R-:W-:Y:S01]  /*0460*/  ISETP.NE.U32.AND P3, PT, R68.reuse, RZ, PT ;  /* 0x000000ff4400720c */ /* 0x040fe20003f65070 */
[----:B------:R-:W3:Y:S01]  /*0470*/  LDCU UR6, c[0x0][0x374] ;  /* 0x00006e80ff0677ac */ /* 0x000ee20008000800 */
[----:B------:R-:W-:Y:S01]  /*0480*/  LEA R4, R68, UR8, 0x2 ;  /* 0x0000000844047c11 */ /* 0x000fe2000f8e10ff */
[----:B------:R-:W-:Y:S01]  /*0490*/  BSSY.RECONVERGENT B0, `(.L_x_6) ;  /* 0x0000015000007945 */ /* 0x000fe20003800200 */
[----:B------:R-:W5:Y:S01]  /*04a0*/  S2UR UR7, SR_CTAID.X ;  /* 0x00000000000779c3 */ /* 0x000f620000002500 */
[----:B------:R-:W4:Y:S01]  /*04b0*/  LDCU.64 UR20, c[0x0][0x3c0] ;  /* 0x00007800ff1477ac */ /* 0x000f220008000a00 */
[----:B--2---:R-:W-:-:S05]  /*04c0*/  R2UR UR23, R3 ;  /* 0x00000000031772ca */ /* 0x004fca00000e0000 */
[----:B------:R2:W-:Y:S01]  /*04d0*/  @!P0 STS [R4], RZ ;  /* 0x000000ff04008388 */ /* 0x0005e20000000800 */
[----:B------:R-:W1:Y:S01]  /*04e0*/  LDC R6, c[0x0][0x398] ;  /* 0x0000e600ff067b82 */ /* 0x000e620000000800 */
[----:B------:R-:W-:Y:S02]  /*04f0*/  NOP ;  /* 0x0000000000007918 */ /* 0x000fe40000000000 */
[----:B------:R2:W-:Y:S01]  /*0500*/  @!P3 STS [UR8+0x20], R5 ;  /* 0x00002005ff00b988 */ /* 0x0005e20008000808 */
[----:B---3-5:R-:W-:-:S04]  /*0510*/  UIMAD UR4, UR4, UR6, UR9 ;  /* 0x00000006040472a4 */ /* 0x028fc8000f8e0209 */
[----:B------:R-:W-:-:S04]  /*0520*/  UIMAD UR4, UR4, UR5, UR7 ;  /* 0x00000005040472a4 */ /* 0x000fc8000f8e0207 */
[----:B------:R-:W-:-:S04]  /*0530*/  UIMAD UR4, UR4, 0x180, URZ ;  /* 0x00000180040478a4 */ /* 0x000fc8000f8e02ff */
[----:B----4-:R-:W-:Y:S01]  /*0540*/  UIADD3 UR24, UP0, UPT, UR4, UR20, URZ ;  /* 0x0000001404187290 */ /* 0x010fe2000ff1e0ff */
[----:B-1----:R-:W-:-:S03]  /*0550*/  VIADD R6, R6, 0xffffffff ;  /* 0xffffffff06067836 */ /* 0x002fc60000000000 */
[----:B------:R-:W-:Y:S01]  /*0560*/  ULEA.HI.X.SX32 UR25, UR4, UR21, 0x1, UP0 ;  /* 0x0000001504197291 */ /* 0x000fe200080f0eff */
[----:B--2---:R-:W-:Y:S11]  /*0570*/  @P3 BRA `(.L_x_7) ;  /* 0x0000000000183947 */ /* 0x004ff60003800000 */
[----:B------:R-:W1:Y:S01]  /*0580*/  LDS R2, [UR8+0x8] ;  /* 0x00000808ff027984 */ /* 0x000e620008000800 */
[----:B------:R-:W2:Y:S01]  /*0590*/  LDC.64 R8, c[0x0][0x380] ;  /* 0x0000e000ff087b82 */ /* 0x000ea20000000a00 */
[----:B------:R-:W-:Y:S02]  /*05a0*/  IMAD.MOV.U32 R3, RZ, RZ, 0x70 ;  /* 0x00000070ff037424 */ /* 0x000fe400078e00ff */
[----:B--2---:R2:W-:Y:S03]  /*05b0*/  STS.64 [UR8], R8 ;  /* 0x00000008ff007988 */ /* 0x0045e60008000a08 */
[----:B-1----:R-:W-:-:S05]  /*05c0*/  LOP3.LUT R2, R2, 0x10, R3, 0xd8, !PT ;  /* 0x0000001002027812 */ /* 0x002fca00078ed803 */
[----:B------:R2:W-:Y:S02]  /*05d0*/  STS [UR8+0x8], R2 ;  /* 0x00000802ff007988 */ /* 0x0005e40008000808 */
.L_x_7:
[----:B------:R-:W-:Y:S05]  /*05e0*/  BSYNC.RECONVERGENT B0 ;  /* 0x0000000000007941 */ /* 0x000fea0003800200 */
.L_x_6:
[----:B------:R-:W-:Y:S04]  /*05f0*/  BSSY.RECONVERGENT B0, `(.L_x_8) ;  /* 0x000000a000007945 */ /* 0x000fe80003800200 */
[----:B------:R-:W-:Y:S05]  /*0600*/  @P3 BRA `(.L_x_9) ;  /* 0x0000000000203947 */ /* 0x000fea0003800000 */
[----:B--2---:R-:W1:Y:S01]  /*0610*/  LDS R2, [UR8+0x34] ;  /* 0x00003408ff027984 */ /* 0x004e620008000800 */
[----:B------:R-:W-:Y:S02]  /*0620*/  IMAD.MOV.U32 R3, RZ, RZ, 0x3f000000 ;  /* 0x3f000000ff037424 */ /* 0x000fe400078e00ff */
[----:B------:R-:W-:Y:S01]  /*0630*/  @!P3 IMAD.MOV.U32 R7, RZ, RZ, 0x7f ;  /* 0x0000007fff07b424 */ /* 0x000fe200078e00ff */
[----:B------:R-:W2:Y:S02]  /*0640*/  @!P3 LDS R8, [UR8+0x38] ;  /* 0x00003808ff08b984 */ /* 0x000ea40008000800 */
[----:B-1----:R-:W-:Y:S02]  /*0650*/  LOP3.LUT R2, R2, 0xff000000, R3, 0xb8, !PT ;  /* 0xff00000002027812 */ /* 0x002fe400078eb803 */
[----:B--2---:R-:W-:-:S03]  /*0660*/  @!P3 LOP3.LUT R3, R8, 0xff, R7, 0xb8, !PT ;  /* 0x000000ff0803b812 */ /* 0x004fc600078eb807 */
[----:B------:R1:W-:Y:S04]  /*0670*/  STS [UR8+0x34], R2 ;  /* 0x00003402ff007988 */ /* 0x0003e80008000808 */
[----:B------:R1:W-:Y:S02]  /*0680*/  @!P3 STS [UR8+0x38], R3 ;  /* 0x00003803ff00b988 */ /* 0x0003e40008000808 */
.L_x_9:
[----:B------:R-:W-:Y:S05]  /*0690*/  BSYNC.RECONVERGENT B0 ;  /* 0x0000000000007941 */ /* 0x000fea0003800200 */
.L_x_8:
[----:B------:R-:W-:Y:S04]  /*06a0*/  BSSY.RECONVERGENT B0, `(.L_x_10) ;  /* 0x000000a000007945 */ /* 0x000fe80003800200 */
[----:B------:R-:W-:Y:S05]  /*06b0*/  @P3 BRA `(.L_x_11) ;  /* 0x0000000000203947 */ /* 0x000fea0003800000 */
[----:B-12---:R-:W1:Y:S01]  /*06c0*/  LDS R2, [UR8+0x1c] ;  /* 0x00001c08ff027984 */ /* 0x006e620008000800 */
[----:B------:R-:W2:Y:S03]  /*06d0*/  LDC.64 R8, c[0x0][0x3a8] ;  /* 0x0000ea00ff087b82 */ /* 0x000ea60000000a00 */
[----:B------:R3:W-:Y:S01]  /*06e0*/  STS [UR8+0x24], R6 ;  /* 0x00002406ff007988 */ /* 0x0007e20008000808 */
[--C-:B--2---:R-:W-:Y:S02]  /*06f0*/  SHF.R.U32.HI R7, RZ, 0x4, R9.reuse ;  /* 0x00000004ff077819 */ /* 0x104fe40000011609 */
[----:B------:R-:W-:-:S05]  /*0700*/  SHF.R.U64 R3, R8, 0x4, R9 ;  /* 0x0000000408037819 */ /* 0x000fca0000001209 */
[----:B------:R3:W-:Y:S01]  /*0710*/  STS [UR8+0xc], R3 ;  /* 0x00000c03ff007988 */ /* 0x0007e20008000808 */
[----:B-1----:R-:W-:-:S05]  /*0720*/  LOP3.LUT R2, R2, 0xf, R7, 0xb8, !PT ;  /* 0x0000000f02027812 */ /* 0x002fca00078eb807 */
[----:B------:R3:W-:Y:S02]  /*0730*/  STS [UR8+0x1c], R2 ;  /* 0x00001c02ff007988 */ /* 0x0007e40008000808 */
.L_x_11:
[----:B------:R-:W-:Y:S05]  /*0740*/  BSYNC.RECONVERGENT B0 ;  /* 0x0000000000007941 */ /* 0x000fea0003800200 */
.L_x_10:
[----:B------:R-:W-:Y:S04]  /*0750*/  BSSY.RECONVERGENT B1, `(.L_x_12) ;  /* 0x000001d000017945 */ /* 0x000fe80003800200 */
[----:B------:R-:W-:Y:S04]  /*0760*/  BSSY.RELIABLE B0, `(.L_x_13) ;  /* 0x0000018000007945 */ /* 0x000fe80003800100 */
[----:B------:R-:W-:Y:S05]  /*0770*/  @P3 BRA `(.L_x_14) ;  /* 0x00000000001c3947 */ /* 0x000fea0003800000 */
[----:B-123--:R-:W1:Y:S02]  /*0780*/  LDS R2, [UR8+0x34] ;  /* 0x00003408ff027984 */ /* 0x00ee640008000800 */
[----:B-1----:R-:W-:-:S05]  /*0790*/  LOP3.LUT R2, R2, 0x7, RZ, 0xb8, !PT ;  /* 0x0000000702027812 */ /* 0x002fca00078eb8ff */
[----:B------:R1:W-:Y:S01]  /*07a0*/  STS [UR8+0x34], R2 ;  /* 0x00003402ff007988 */ /* 0x0003e20008000808 */
[----:B------:R-:W-:Y:S05]  /*07b0*/  @P3 BRA `(.L_x_15) ;  /* 0x00000000001c3947 */ /* 0x000fea0003800000 */
[----:B-1----:R-:W1:Y:S02]  /*07c0*/  LDS R2, [UR8+0x34] ;  /* 0x00003408ff027984 */ /* 0x002e640008000800 */
[----:B-1----:R-:W-:-:S05]  /*07d0*/  LOP3.LUT R2, R2, 0x38, RZ, 0xb8, !PT ;  /* 0x0000003802027812 */ /* 0x002fca00078eb8ff */
[----:B------:R4:W-:Y:S02]  /*07e0*/  STS [UR8+0x34], R2 ;  /* 0x00003402ff007988 */ /* 0x0009e40008000808 */
.L_x_14:
[----:B------:R-:W-:Y:S05]  /*07f0*/  @P3 BRA `(.L_x_16) ;  /* 0x00000000001c3947 */ /* 0x000fea0003800000 */
[----:B-1234-:R-:W1:Y:S02]  /*0800*/  LDS R2, [UR8+0x8] ;  /* 0x00000808ff027984 */ /* 0x01ee640008000800 */
[----:B-1----:R-:W-:-:S05]  /*0810*/  LOP3.LUT R2, R2, 0x780, RZ, 0xb8, !PT ;  /* 0x0000078002027812 */ /* 0x002fca00078eb8ff */
[----:B------:R2:W-:Y:S02]  /*0820*/  STS [UR8+0x8], R2 ;  /* 0x00000802ff007988 */ /* 0x0005e40008000808 */
.L_x_15:
[----:B------:R-:W-:Y:S05]  /*0830*/  @P3 BRA `(.L_x_17) ;  /* 0x0000000000283947 */ /* 0x000fea0003800000 */
[----:B-12---:R-:W1:Y:S02]  /*0840*/  LDS R2, [UR8+0x8] ;  /* 0x00000808ff027984 */ /* 0x006e640008000800 */
[----:B-1----:R-:W-:-:S05]  /*0850*/  LOP3.LUT R2, R2, 0x1800, RZ, 0xb8, !PT ;  /* 0x0000180002027812 */ /* 0x002fca00078eb8ff */
[----:B------:R5:W-:Y:S02]  /*0860*/  STS [UR8+0x8], R2 ;  /* 0x00000802ff007988 */ /* 0x000be40008000808 */
.L_x_16:
[----:B------:R-:W-:Y:S05]  /*0870*/  @P3 BREAK.RELIABLE B0 ;  /* 0x0000000000003942 */ /* 0x000fea0003800100 */
[----:B------:R-:W-:Y:S05]  /*0880*/  @P3 BRA `(.L_x_18) ;  /* 0x0000000000243947 */ /* 0x000fea0003800000 */
[----:B-1-3--:R-:W1:Y:S01]  /*0890*/  LDS R3, [UR8+0x8] ;  /* 0x00000808ff037984 */ /* 0x00ae620008000800 */
[----:B--2-45:R-:W-:-:S05]  /*08a0*/  IMAD.MOV.U32 R2, RZ, RZ, 0x6000 ;  /* 0x00006000ff027424 */ /* 0x034fca00078e00ff */
[----:B-1----:R-:W-:-:S04]  /*08b0*/  LOP3.LUT R2, R3, 0x4000, R2, 0xd8, !PT ;  /* 0x0000400003027812 */ /* 0x002fc800078ed802 */
[----:B------:R-:W-:-:S05]  /*08c0*/  LOP3.LUT R2, R2, 0x400000, RZ, 0xb8, !PT ;  /* 0x0040000002027812 */ /* 0x000fca00078eb8ff */
[----:B------:R3:W-:Y:S02]  /*08d0*/  STS [UR8+0x8], R2 ;  /* 0x00000802ff007988 */ /* 0x0007e40008000808 */
.L_x_17:
[----:B------:R-:W-:Y:S05]  /*08e0*/  BSYNC.RELIABLE B0 ;  /* 0x0000000000007941 */ /* 0x000fea0003800100 */
.L_x_13:
[----:B-123--:R-:W1:Y:S02]  /*08f0*/  @!P3 LDS R2, [UR8+0x8] ;  /* 0x00000808ff02b984 */ /* 0x00ee640008000800 */
[----:B-1----:R-:W-:-:S05]  /*0900*/  @!P3 LOP3.LUT R2, R2, 0x8000, RZ, 0xb8, !PT ;  /* 0x000080000202b812 */ /* 0x002fca00078eb8ff */
[----:B------:R1:W-:Y:S02]  /*0910*/  @!P3 STS [UR8+0x8], R2 ;  /* 0x00000802ff00b988 */ /* 0x0003e40008000808 */
.L_x_18:
[----:B------:R-:W-:Y:S05]  /*0920*/  BSYNC.RECONVERGENT B1 ;  /* 0x0000000000017941 */ /* 0x000fea0003800200 */
.L_x_12:
[----:B------:R-:W-:Y:S05]  /*0930*/  WARPSYNC.ALL ;  /* 0x0000000000007948 */ /* 0x000fea0003800000 */
[----:B------:R-:W-:Y:S01]  /*0940*/  NOP ;  /* 0x0000000000007918 */ /* 0x000fe20000000000 */
[----:B------:R-:W-:Y:S05]  /*0950*/  @P0 BRA `(.L_x_19) ;  /* 0x0000000000300947 */ /* 0x000fea0003800000 */
[----:B-12345:R-:W1:Y:S01]  /*0960*/  S2R R2, SR_LANEID ;  /* 0x0000000000027919 */ /* 0x03ee620000000000 */
[----:B------:R-:W-:Y:S05]  /*0970*/  WARPSYNC.ALL ;  /* 0x0000000000007948 */ /* 0x000fea0003800000 */
[----:B------:R-:W-:Y:S01]  /*0980*/  NOP ;  /* 0x0000000000007918 */ /* 0x000fe20000000000 */
[----:B-1----:R-:W-:-:S05]  /*0990*/  IMAD.SHL.U32 R7, R2, 0x4, RZ ;  /* 0x0000000402077824 */ /* 0x002fca00078e00ff */
[----:B------:R-:W1:Y:S01]  /*09a0*/  LDS R9, [R7+UR8] ;  /* 0x0000000807097984 */ /* 0x000e620008000800 */
[----:B------:R-:W-:-:S05]  /*09b0*/  IADD3 R2, P1, PT, R7, UR24, RZ ;  /* 0x0000001807027c10 */ /* 0x000fca000ff3e0ff */
[----:B------:R-:W-:-:S05]  /*09c0*/  IMAD.X R3, RZ, RZ, UR25, P1 ;  /* 0x00000019ff037e24 */ /* 0x000fca00088e06ff */
[----:B-1----:R1:W2:Y:S01]  /*09d0*/  ATOMG.E.EXCH.STRONG.GPU PT, RZ, [R2], R9 ;  /* 0x0000000902ff73a8 */ /* 0x0022a200041ee100 */
[----:B------:R-:W-:-:S04]  /*09e0*/  DEPBAR {5,4,3,2,1,0} ;  /* 0x0000003f0000791a */ /* 0x000fc80000000000 */
[----:B------:R-:W3:Y:S02]  /*09f0*/  CCTL.E.C.LDCU.IV.DEEP [UR24] ;  /* 0x0000000018007540 */ /* 0x000ee40009c08000 */
[----:B---3--:R1:W-:Y:S01]  /*0a00*/  UTMACCTL.IV [UR24] ;  /* 0x00000000180079b9 */ /* 0x0083e20008000000 */
[----:B------:R-:W-:Y:S01]  /*0a10*/  NOP ;  /* 0x0000000000007918 */ /* 0x000fe20000000000 */
.L_x_19:
[----:B------:R-:W-:Y:S05]  /*0a20*/  @P0 BRA `(.L_x_20) ;  /* 0x00000000000c0947 */ /* 0x000fea0003800000 */
[----:B------:R0:W-:Y:S01]  /*0a30*/  UTMACMDFLUSH ;  /* 0x00000000000079b7 */ /* 0x0001e20000000000 */
[----:B------:R-:W-:Y:S05]  /*0a40*/  @P0 BRA `(.L_x_20) ;  /* 0x0000000000040947 */ /* 0x000fea0003800000 */
[----:B------:R-:W-:-:S04]  /*0a50*/  DEPBAR.LE SB0, 0x0 ;  /* 0x000080000000791a */ /* 0x000fc80000000000 */
.L_x_20:
[----:B------:R-:W-:Y:S05]  /*0a60*/  WARPSYNC.ALL ;  /* 0x0000000000007948 */ /* 0x000fea0003800000 */
[----:B------:R-:W-:Y:S01]  /*0a70*/  NOP ;  /* 0x0000000000007918 */ /* 0x000fe20000000000 */
[----:B--2---:R-:W-:Y:S06]  /*0a80*/  BAR.SYNC.DEFER_BLOCKING 0x0 ;  /* 0x0000000000007b1d */ /* 0x004fec0000010000 */
[----:B------:R-:W-:Y:S02]  /*0a90*/  BSSY.RECONVERGENT B1, `(.L_x_21) ;  /* 0x000000b000017945 */ /* 0x000fe40003800200 */
[----:B------:R-:W-:Y:S06]  /*0aa0*/  BAR.SYNC.DEFER_BLOCKING 0x0 ;  /* 0x0000000000007b1d */ /* 0x000fec0000010000 */
[----:B------:R2:W-:Y:S01]  /*0ab0*/  @!P0 STS [R4], RZ ;  /* 0x000000ff04008388 */ /* 0x0005e20000000800 */
[----:B------:R-:W-:Y:S01]  /*0ac0*/  NOP ;  /* 0x0000000000007918 */ /* 0x000fe20000000000 */
[----:B------:R-:W-:Y:S05]  /*0ad0*/  @P3 BRA `(.L_x_22) ;  /* 0x0000000000183947 */ /* 0x000fea0003800000 */
[----:B-1-345:R-:W1:Y:S01]  /*0ae0*/  LDS R2, [UR8+0x8] ;  /* 0x00000808ff027984 */ /* 0x03ae620008000800 */
[----:B------:R-:W3:Y:S01]  /*0af0*/  LDC.64 R8, c[0x0][0x388] ;  /* 0x0000e200ff087b82 */ /* 0x000ee20000000a00 */
[----:B------:R-:W-:Y:S02]  /*0b00*/  IMAD.MOV.U32 R3, RZ, RZ, 0x70 ;  /* 0x00000070ff037424 */ /* 0x000fe400078e00ff */
[----:B---3--:R3:W-:Y:S03]  /*0b10*/  STS.64 [UR8], R8 ;  /* 0x00000008ff007988 */ /* 0x0087e60008000a08 */
[----:B-1----:R-:W-:-:S05]  /*0b20*/  LOP3.LUT R2, R2, 0x10, R3, 0xd8, !PT ;  /* 0x0000001002027812 */ /* 0x002fca00078ed803 */
[----:B------:R3:W-:Y:S02]  /*0b30*/  STS [UR8+0x8], R2 ;  /* 0x00000802ff007988 */ /* 0x0007e40008000808 */
.L_x_22:
[----:B-1----:R-:W-:Y:S05]  /*0b40*/  BSYNC.RECONVERGENT B1 ;  /* 0x0000000000017941 */ /* 0x002fea0003800200 */
.L_x_21:
[----:B------:R-:W-:Y:S04]  /*0b50*/  BSSY.RECONVERGENT B2, `(.L_x_23) ;  /* 0x000000f000027945 */ /* 0x000fe80003800200 */
[----:B------:R-:W-:Y:S04]  /*0b60*/  BSSY.RELIABLE B1, `(.L_x_24) ;  /* 0x000000c000017945 */ /* 0x000fe80003800100 */
[----:B------:R-:W-:Y:S05]  /*0b70*/  @P3 BRA `(.L_x_25) ;  /* 0x0000000000283947 */ /* 0x000fea0003800000 */
[----:B---345:R-:W1:Y:S01]  /*0b80*/  LDS R2, [UR8+0x34] ;  /* 0x00003408ff027984 */ /* 0x038e620008000800 */
[----:B------:R-:W-:Y:S01]  /*0b90*/  IMAD.MOV.U32 R3, RZ, RZ, 0x3f000000 ;  /* 0x3f000000ff037424 */ /* 0x000fe200078e00ff */
[----:B------:R-:W-:Y:S05]  /*0ba0*/  @P3 BREAK.RELIABLE B1 ;  /* 0x0000000000013942 */ /* 0x000fea0003800100 */
[----:B-1----:R-:W-:-:S05]  /*0bb0*/  LOP3.LUT R2, R2, 0xff000000, R3, 0xb8, !PT ;  /* 0xff00000002027812 */ /* 0x002fca00078eb803 */
[----:B------:R1:W-:Y:S01]  /*0bc0*/  STS [UR8+0x34], R2 ;  /* 0x00003402ff007988 */ /* 0x0003e20008000808 */
[----:B------:R-:W-:Y:S05]  /*0bd0*/  @P3 BRA `(.L_x_26) ;  /* 0x0000000000183947 */ /* 0x000fea0003800000 */
[----:B-1----:R-:W1:Y:S01]  /*0be0*/  LDS R2, [UR8+0x38] ;  /* 0x00003808ff027984 */ /* 0x002e620008000800 */
[----:B------:R-:W-:-:S05]  /*0bf0*/  IMAD.MOV.U32 R3, RZ, RZ, 0x7f ;  /* 0x0000007fff037424 */ /* 0x000fca00078e00ff */
[----:B-1----:R-:W-:-:S05]  /*0c00*/  LOP3.LUT R2, R2, 0xff, R3, 0xb8, !PT ;  /* 0x000000ff02027812 */ /* 0x002fca00078eb803 */
[----:B------:R1:W-:Y:S02]  /*0c10*/  STS [UR8+0x38], R2 ;  /* 0x00003802ff007988 */ /* 0x0003e40008000808 */
.L_x_25:
[----:B------:R-:W-:Y:S05]  /*0c20*/  BSYNC.RELIABLE B1 ;  /* 0x0000000000017941 */ /* 0x000fea0003800100 */
.L_x_24:
[----:B------:R1:W-:Y:S02]  /*0c30*/  @!P3 STS [UR8+0x20], R5 ;  /* 0x00002005ff00b988 */ /* 0x0003e40008000808 */
.L_x_26:
[----:B------:R-:W-:Y:S05]  /*0c40*/  BSYNC.RECONVERGENT B2 ;  /* 0x0000000000027941 */ /* 0x000fea0003800200 */
.L_x_23:
[----:B------:R-:W-:Y:S05]  /*0c50*/  WARPSYNC.ALL ;  /* 0x0000000000007948 */ /* 0x000fea0003800000 */
[----:B------:R-:W-:Y:S01]  /*0c60*/  NOP ;  /* 0x0000000000007918 */ /* 0x000fe20000000000 */
[----:B-1----:R-:W1:Y:S01]  /*0c70*/  LDC R5, c[0x0][0x39c] ;  /* 0x0000e700ff057b82 */ /* 0x002e620000000800 */
[----:B------:R-:W-:Y:S01]  /*0c80*/  BSSY.RECONVERGENT B2, `(.L_x_27) ;  /* 0x000000b000027945 */ /* 0x000fe20003800200 */
[----:B-1----:R-:W-:-:S03]  /*0c90*/  VIADD R5, R5, 0xffffffff ;  /* 0xffffffff05057836 */ /* 0x002fc60000000000 */
[----:B------:R-:W-:Y:S05]  /*0ca0*/  @P3 BRA `(.L_x_28) ;  /* 0x0000000000203947 */ /* 0x000fea0003800000 */
[----:B---345:R-:W1:Y:S01]  /*0cb0*/  LDS R2, [UR8+0x1c] ;  /* 0x00001c08ff027984 */ /* 0x038e620008000800 */
[----:B------:R-:W3:Y:S03]  /*0cc0*/  LDC.64 R8, c[0x0][0x3b0] ;  /* 0x0000ec00ff087b82 */ /* 0x000ee60000000a00 */
[----:B------:R4:W-:Y:S01]  /*0cd0*/  STS [UR8+0x24], R5 ;  /* 0x00002405ff007988 */ /* 0x0009e20008000808 */
[--C-:B---3--:R-:W-:Y:S02]  /*0ce0*/  SHF.R.U32.HI R7, RZ, 0x4, R9.reuse ;  /* 0x00000004ff077819 */ /* 0x108fe40000011609 */
[----:B------:R-:W-:-:S05]  /*0cf0*/  SHF.R.U64 R3, R8, 0x4, R9 ;  /* 0x0000000408037819 */ /* 0x000fca0000001209 */
[----:B------:R4:W-:Y:S01]  /*0d00*/  STS [UR8+0xc], R3 ;  /* 0x00000c03ff007988 */ /* 0x0009e20008000808 */
[----:B-1----:R-:W-:-:S05]  /*0d10*/  LOP3.LUT R2, R2, 0xf, R7, 0xb8, !PT ;  /* 0x0000000f02027812 */ /* 0x002fca00078eb807 */
[----:B------:R4:W-:Y:S02]  /*0d20*/  STS [UR8+0x1c], R2 ;  /* 0x00001c02ff007988 */ /* 0x0009e40008000808 */
.L_x_28:
[----:B------:R-:W-:Y:S05]  /*0d30*/  BSYNC.RECONVERGENT B2 ;  /* 0x0000000000027941 */ /* 0x000fea0003800200 */
.L_x_27:
[----:B------:R-:W-:Y:S04]  /*0d40*/  BSSY.RECONVERGENT B3, `(.L_x_29) ;  /* 0x000001d000037945 */ /* 0x000fe80003800200 */
[----:B------:R-:W-:Y:S04]  /*0d50*/  BSSY.RELIABLE B2, `(.L_x_30) ;  /* 0x0000018000027945 */ /* 0x000fe80003800100 */
[----:B------:R-:W-:Y:S05]  /*0d60*/  @P3 BRA `(.L_x_31) ;  /* 0x00000000001c3947 */ /* 0x000fea0003800000 */
[----:B---345:R-:W1:Y:S02]  /*0d70*/  LDS R2, [UR8+0x34] ;  /* 0x00003408ff027984 */ /* 0x038e640008000800 */
[----:B-1----:R-:W-:-:S05]  /*0d80*/  LOP3.LUT R2, R2, 0x7, RZ, 0xb8, !PT ;  /* 0x0000000702027812 */ /* 0x002fca00078eb8ff */
[----:B------:R1:W-:Y:S01]  /*0d90*/  STS [UR8+0x34], R2 ;  /* 0x00003402ff007988 */ /* 0x0003e20008000808 */
[----:B------:R-:W-:Y:S05]  /*0da0*/  @P3 BRA `(.L_x_32) ;  /* 0x00000000001c3947 */ /* 0x000fea0003800000 */
[----:B-1----:R-:W1:Y:S02]  /*0db0*/  LDS R2, [UR8+0x34] ;  /* 0x00003408ff027984 */ /* 0x002e640008000800 */
[----:B-1----:R-:W-:-:S05]  /*0dc0*/  LOP3.LUT R2, R2, 0x38, RZ, 0xb8, !PT ;  /* 0x0000003802027812 */ /* 0x002fca00078eb8ff */
[----:B------:R1:W-:Y:S02]  /*0dd0*/  STS [UR8+0x34], R2 ;  /* 0x00003402ff007988 */ /* 0x0003e40008000808 */
.L_x_31:
[----:B------:R-:W-:Y:S05]  /*0de0*/  @P3 BRA `(.L_x_33) ;  /* 0x00000000001c3947 */ /* 0x000fea0003800000 */
[----:B-1-345:R-:W1:Y:S02]  /*0df0*/  LDS R2, [UR8+0x8] ;  /* 0x00000808ff027984 */ /* 0x03ae640008000800 */
[----:B-1----:R-:W-:-:S05]  /*0e00*/  LOP3.LUT R2, R2, 0x780, RZ, 0xb8, !PT ;  /* 0x0000078002027812 */ /* 0x002fca00078eb8ff */
[----:B------:R3:W-:Y:S02]  /*0e10*/  STS [UR8+0x8], R2 ;  /* 0x00000802ff007988 */ /* 0x0007e40008000808 */
.L_x_32:
[----:B------:R-:W-:Y:S05]  /*0e20*/  @P3 BRA `(.L_x_34) ;  /* 0x0000000000283947 */ /* 0x000fea0003800000 */
[----:B-1-3--:R-:W1:Y:S02]  /*0e30*/  LDS R2, [UR8+0x8] ;  /* 0x00000808ff027984 */ /* 0x00ae640008000800 */
[----:B-1----:R-:W-:-:S05]  /*0e40*/  LOP3.LUT R2, R2, 0x1800, RZ, 0xb8, !PT ;  /* 0x0000180002027812 */ /* 0x002fca00078eb8ff */
[----:B------:R1:W-:Y:S02]  /*0e50*/  STS [UR8+0x8], R2 ;  /* 0x00000802ff007988 */ /* 0x0003e40008000808 */
.L_x_33:
[----:B------:R-:W-:Y:S05]  /*0e60*/  @P3 BREAK.RELIABLE B2 ;  /* 0x0000000000023942 */ /* 0x000fea0003800100 */
[----:B------:R-:W-:Y:S05]  /*0e70*/  @P3 BRA `(.L_x_35) ;  /* 0x0000000000243947 */ /* 0x000fea0003800000 */
[----:B-1-345:R-:W1:Y:S01]  /*0e80*/  LDS R2, [UR8+0x8] ;  /* 0x00000808ff027984 */ /* 0x03ae620008000800 */
[----:B------:R-:W-:-:S05]  /*0e90*/  IMAD.MOV.U32 R3, RZ, RZ, 0x6000 ;  /* 0x00006000ff037424 */ /* 0x000fca00078e00ff */
[----:B-1----:R-:W-:-:S04]  /*0ea0*/  LOP3.LUT R2, R2, 0x4000, R3, 0xd8, !PT ;  /* 0x0000400002027812 */ /* 0x002fc800078ed803 */
[----:B------:R-:W-:-:S05]  /*0eb0*/  LOP3.LUT R2, R2, 0x400000, RZ, 0xb8, !PT ;  /* 0x0040000002027812 */ /* 0x000fca00078eb8ff */
[----:B------:R4:W-:Y:S02]  /*0ec0*/  STS [UR8+0x8], R2 ;  /* 0x00000802ff007988 */ /* 0x0009e40008000808 */
.L_x_34:
[----:B------:R-:W-:Y:S05]  /*0ed0*/  BSYNC.RELIABLE B2 ;  /* 0x0000000000027941 */ /* 0x000fea0003800100 */
.L_x_30:
[----:B-1-34-:R-:W1:Y:S02]  /*0ee0*/  @!P3 LDS R2, [UR8+0x8] ;  /* 0x00000808ff02b984 */ /* 0x01ae640008000800 */
[----:B-1----:R-:W-:-:S05]  /*0ef0*/  @!P3 LOP3.LUT R2, R2, 0x8000, RZ, 0xb8, !PT ;  /* 0x000080000202b812 */ /* 0x002fca00078eb8ff */
[----:B------:R1:W-:Y:S02]  /*0f00*/  @!P3 STS [UR8+0x8], R2 ;  /* 0x00000802ff00b988 */ /* 0x0003e40008000808 */
.L_x_35:
[----:B------:R-:W-:Y:S05]  /*0f10*/  BSYNC.RECONVERGENT B3 ;  /* 0x0000000000037941 */ /* 0x000fea0003800200 */
.L_x_29:
[----:B------:R-:W-:Y:S05]  /*0f20*/  WARPSYNC.ALL ;  /* 0x0000000000007948 */ /* 0x000fea0003800000 */
[----:B------:R-:W-:Y:S01]  /*0f30*/  NOP ;  /* 0x0000000000007918 */ /* 0x000fe20000000000 */
[----:B------:R-:W-:-:S04]  /*0f40*/  UIADD3 UR5, UPT, UPT, UR4, 0x80, URZ ;  /* 0x0000008004057890 */ /* 0x000fc8000fffe0ff */
[----:B------:R-:W-:-:S04]  /*0f50*/  UIADD3 UR26, UP0, UPT, UR5, UR20, URZ ;  /* 0x00000014051a7290 */ /* 0x000fc8000ff1e0ff */
[----:B------:R-:W-:Y:S01]  /*0f60*/  ULEA.HI.X.SX32 UR27, UR5, UR21, 0x1, UP0 ;  /* 0x00000015051b7291 */ /* 0x000fe200080f0eff */
[----:B------:R-:W-:Y:S11]  /*0f70*/  @P0 BRA `(.L_x_36) ;  /* 0x0000000000300947 */ /* 0x000ff60003800000 */
[----:B-1-345:R-:W1:Y:S01]  /*0f80*/  S2R R2, SR_LANEID ;  /* 0x0000000000027919 */ /* 0x03ae620000000000 */
[----:B------:R-:W-:Y:S05]  /*0f90*/  WARPSYNC.ALL ;  /* 0x0000000000007948 */ /* 0x000fea0003800000 */
[----:B------:R-:W-:Y:S01]  /*0fa0*/  NOP ;  /* 0x0000000000007918 */ /* 0x000fe20000000000 */
[----:B-1----:R-:W-:-:S05]  /*0fb0*/  IMAD.SHL.U32 R8, R2, 0x4, RZ ;  /* 0x0000000402087824 */ /* 0x002fca00078e00ff */
[----:B------:R-:W1:Y:S01]  /*0fc0*/  LDS R7, [R8+UR8] ;  /* 0x0000000808077984 */ /* 0x000e620008000800 */
[----:B------:R-:W-:-:S05]  /*0fd0*/  IADD3 R2, P1, PT, R8, UR26, RZ ;  /* 0x0000001a08027c10 */ /* 0x000fca000ff3e0ff */
[----:B------:R-:W-:-:S05]  /*0fe0*/  IMAD.X R3, RZ, RZ, UR27, P1 ;  /* 0x0000001bff037e24 */ /* 0x000fca00088e06ff */
[----:B-1----:R1:W3:Y:S01]  /*0ff0*/  ATOMG.E.EXCH.STRONG.GPU PT, RZ, [R2], R7 ;  /* 0x0000000702ff73a8 */ /* 0x0022e200041ee100 */
[----:B------:R-:W-:-:S04]  /*1000*/  DEPBAR {5,4,3,2,1,0} ;  /* 0x0000003f0000791a */ /* 0x000fc80000000000 */
[----:B------:R-:W4:Y:S02]  /*1010*/  CCTL.E.C.LDCU.IV.DEEP [UR26] ;  /* 0x000000001a007540 */ /* 0x000f240009c08000 */
[----:B----4-:R1:W-:Y:S01]  /*1020*/  UTMACCTL.IV [UR26] ;  /* 0x000000001a0079b9 */ /* 0x0103e20008000000 */
[----:B------:R-:W-:Y:S01]  /*1030*/  NOP ;  /* 0x0000000000007918 */ /* 0x000fe20000000000 */
.L_x_36:
[----:B------:R-:W-:Y:S05]  /*1040*/  @P0 BRA `(.L_x_37) ;  /* 0x00000000000c0947 */ /* 0x000fea0003800000 */
[----:B------:R0:W-:Y:S01]  /*1050*/  UTMACMDFLUSH ;  /* 0x00000000000079b7 */ /* 0x0001e20000000000 */
[----:B------:R-:W-:Y:S05]  /*1060*/  @P0 BRA `(.L_x_37) ;  /* 0x0000000000040947 */ /* 0x000fea0003800000 */
[----:B------:R-:W-:-:S04]  /*1070*/  DEPBAR.LE SB0, 0x0 ;  /* 0x000080000000791a */ /* 0x000fc80000000000 */
.L_x_37:
[----:B------:R-:W-:Y:S05]  /*1080*/  WARPSYNC.ALL ;  /* 0x0000000000007948 */ /* 0x000fea0003800000 */
[----:B------:R-:W-:Y:S01]  /*1090*/  NOP ;  /* 0x0000000000007918 */ /* 0x000fe20000000000 */
[----:B---3--:R-:W-:Y:S06]  /*10a0*/  BAR.SYNC.DEFER_BLOCKING 0x0 ;  /* 0x0000000000007b1d */ /* 0x008fec0000010000 */
[----:B------:R-:W-:Y:S02]  /*10b0*/  BSSY.RECONVERGENT B3, `(.L_x_38) ;  /* 0x000000b000037945 */ /* 0x000fe40003800200 */
[----:B------:R-:W-:Y:S06]  /*10c0*/  BAR.SYNC.DEFER_BLOCKING 0x0 ;  /* 0x0000000000007b1d */ /* 0x000fec0000010000 */
[----:B------:R3:W-:Y:S01]  /*10d0*/  @!P0 STS [R4], RZ ;  /* 0x000000ff04008388 */ /* 0x0007e20000000800 */
[----:B------:R-:W-:Y:S01]  /*10e0*/  NOP ;  /* 0x0000000000007918 */ /* 0x000fe20000000000 */
[----:B------:R-:W-:Y:S05]  /*10f0*/  @P3 BRA `(.L_x_39) ;  /* 0x0000000000183947 */ /* 0x000fea0003800000 */
[----:B-1--45:R-:W1:Y:S01]  /*1100*/  LDS R2, [UR8+0x8] ;  /* 0x00000808ff027984 */ /* 0x032e620008000800 */
[----:B------:R-:W4:Y:S01]  /*1110*/  LDC.64 R8, c[0x0][0x390] ;  /* 0x0000e400ff087b82 */ /* 0x000f220000000a00 */
[----:B------:R-:W-:Y:S02]  /*1120*/  IMAD.MOV.U32 R3, RZ, RZ, 0x70 ;  /* 0x00000070ff037424 */ /* 0x000fe400078e00ff */
[----:B----4-:R4:W-:Y:S03]  /*1130*/  STS.64 [UR8], R8 ;  /* 0x00000008ff007988 */ /* 0x0109e60008000a08 */
[----:B-1----:R-:W-:-:S05]  /*1140*/  LOP3.LUT R2, R2, 0x10, R3, 0xd8, !PT ;  /* 0x0000001002027812 */ /* 0x002fca00078ed803 */
[----:B------:R4:W-:Y:S02]  /*1150*/  STS [UR8+0x8], R2 ;  /* 0x00000802ff007988 */ /* 0x0009e40008000808 */
.L_x_39:
[----:B-1----:R-:W-:Y:S05]  /*1160*/  BSYNC.RECONVERGENT B3 ;  /* 0x0000000000037941 */ /* 0x002fea0003800200 */
.L_x_38:
[----:B------:R-:W-:Y:S04]  /*1170*/  BSSY.RECONVERGENT B4, `(.L_x_40) ;  /* 0x0000033000047945 */ /* 0x000fe80003800200 */
[----:B------:R-:W-:Y:S04]  /*1180*/  BSSY.RELIABLE B3, `(.L_x_41) ;  /* 0x000002e000037945 */ /* 0x000fe80003800100 */
[----:B------:R-:W-:Y:S05]  /*1190*/  @P3 BRA `(.L_x_42) ;  /* 0x0000000000243947 */ /* 0x000fea0003800000 */
[----:B----45:R-:W1:Y:S01]  /*11a0*/  LDS R2, [UR8+0x34] ;  /* 0x00003408ff027984 */ /* 0x030e620008000800 */
[----:B------:R-:W-:-:S05]  /*11b0*/  IMAD.MOV.U32 R3, RZ, RZ, 0x7f000000 ;  /* 0x7f000000ff037424 */ /* 0x000fca00078e00ff */
[----:B-1----:R-:W-:-:S05]  /*11c0*/  LOP3.LUT R2, R2, 0xff000000, R3, 0xb8, !PT ;  /* 0xff00000002027812 */ /* 0x002fca00078eb803 */
[----:B------:R1:W-:Y:S01]  /*11d0*/  STS [UR8+0x34], R2 ;  /* 0x00003402ff007988 */ /* 0x0003e20008000808 */
[----:B------:R-:W-:Y:S05]  /*11e0*/  @P3 BRA `(.L_x_43) ;  /* 0x0000000000183947 */ /* 0x000fea0003800000 */
[----:B-1----:R-:W1:Y:S01]  /*11f0*/  LDS R2, [UR8+0x38] ;  /* 0x00003808ff027984 */ /* 0x002e620008000800 */
[----:B------:R-:W-:-:S05]  /*1200*/  IMAD.MOV.U32 R3, RZ, RZ, 0x7f ;  /* 0x0000007fff037424 */ /* 0x000fca00078e00ff */
[----:B-1----:R-:W-:-:S05]  /*1210*/  LOP3.LUT R2, R2, 0xff, R3, 0xb8, !PT ;  /* 0x000000ff02027812 */ /* 0x002fca00078eb803 */
[----:B------:R1:W-:Y:S02]  /*1220*/  STS [UR8+0x38], R2 ;  /* 0x00003802ff007988 */ /* 0x0003e40008000808 */
.L_x_42:
[----:B------:R-:W-:Y:S05]  /*1230*/  @P3 BRA `(.L_x_44) ;  /* 0x00000000000c3947 */ /* 0x000fea0003800000 */
[----:B------:R1:W-:Y:S02]  /*1240*/  STS [UR8+0x20], R5 ;  /* 0x00002005ff007988 */ /* 0x0003e40008000808 */
.L_x_43:
[----:B------:R-:W-:Y:S05]  /*1250*/  @P3 BRA `(.L_x_45) ;  /* 0x0000000000243947 */ /* 0x000fea0003800000 */
[----:B------:R1:W-:Y:S02]  /*1260*/  STS [UR8+0x24], R6 ;  /* 0x00002406ff007988 */ /* 0x0003e40008000808 */
.L_x_44:
[----:B------:R-:W-:Y:S05]  /*1270*/  @P3 BRA `(.L_x_46) ;  /* 0x00000000002c3947 */ /* 0x000fea0003800000 */
[----:B-1--45:R-:W1:Y:S01]  /*1280*/  LDS R2, [UR8+0x1c] ;  /* 0x00001c08ff027984 */ /* 0x032e620008000800 */
[----:B------:R-:W4:Y:S02]  /*1290*/  LDC.64 R6, c[0x0][0x3b8] ;  /* 0x0000ee00ff067b82 */ /* 0x000f240000000a00 */
[--C-:B----4-:R-:W-:Y:S02]  /*12a0*/  SHF.R.U32.HI R5, RZ, 0x4, R7.reuse ;  /* 0x00000004ff057819 */ /* 0x110fe40000011607 */
[----:B------:R-:W-:-:S05]  /*12b0*/  SHF.R.U64 R3, R6, 0x4, R7 ;  /* 0x0000000406037819 */ /* 0x000fca0000001207 */
[----:B------:R4:W-:Y:S01]  /*12c0*/  STS [UR8+0xc], R3 ;  /* 0x00000c03ff007988 */ /* 0x0009e20008000808 */
[----:B-1----:R-:W-:-:S05]  /*12d0*/  LOP3.LUT R2, R2, 0xf, R5, 0xb8, !PT ;  /* 0x0000000f02027812 */ /* 0x002fca00078eb805 */
[----:B------:R4:W-:Y:S02]  /*12e0*/  STS [UR8+0x1c], R2 ;  /* 0x00001c02ff007988 */ /* 0x0009e40008000808 */
.L_x_45:
[----:B------:R-:W-:Y:S05]  /*12f0*/  @P3 BRA `(.L_x_47) ;  /* 0x00000000001c3947 */ /* 0x000fea0003800000 */
[----:B-1--45:R-:W1:Y:S02]  /*1300*/  LDS R2, [UR8+0x34] ;  /* 0x00003408ff027984 */ /* 0x032e640008000800 */
[----:B-1----:R-:W-:-:S05]  /*1310*/  LOP3.LUT R2, R2, 0x7, RZ, 0xb8, !PT ;  /* 0x0000000702027812 */ /* 0x002fca00078eb8ff */
[----:B------:R1:W-:Y:S02]  /*1320*/  STS [UR8+0x34], R2 ;  /* 0x00003402ff007988 */ /* 0x0003e40008000808 */
.L_x_46:
[----:B------:R-:W-:Y:S05]  /*1330*/  @P3 BRA `(.L_x_48) ;  /* 0x00000000001c3947 */ /* 0x000fea0003800000 */
[----:B-1--45:R-:W1:Y:S02]  /*1340*/  LDS R2, [UR8+0x34] ;  /* 0x00003408ff027984 */ /* 0x032e640008000800 */
[----:B-1----:R-:W-:-:S05]  /*1350*/  LOP3.LUT R2, R2, 0x38, RZ, 0xb8, !PT ;  /* 0x0000003802027812 */ /* 0x002fca00078eb8ff */
[----:B------:R1:W-:Y:S02]  /*1360*/  STS [UR8+0x34], R2 ;  /* 0x00003402ff007988 */ /* 0x0003e40008000808 */
.L_x_47:
[----:B------:R-:W-:Y:S05]  /*1370*/  @P3 BRA `(.L_x_49) ;  /* 0x00000000001c3947 */ /* 0x000fea0003800000 */
[----:B-1--45:R-:W1:Y:S02]  /*1380*/  LDS R2, [UR8+0x8] ;  /* 0x00000808ff027984 */ /* 0x032e640008000800 */
[----:B-1----:R-:W-:-:S05]  /*1390*/  LOP3.LUT R2, R2, 0x780, RZ, 0xb8, !PT ;  /* 0x0000078002027812 */ /* 0x002fca00078eb8ff */
[----:B------:R1:W-:Y:S02]  /*13a0*/  STS [UR8+0x8], R2 ;  /* 0x00000802ff007988 */ /* 0x0003e40008000808 */
.L_x_48:
[----:B------:R-:W-:Y:S05]  /*13b0*/  @P3 BRA `(.L_x_50) ;  /* 0x0000000000283947 */ /* 0x000fea0003800000 */
[----:B-1--45:R-:W1:Y:S02]  /*13c0*/  LDS R2, [UR8+0x8] ;  /* 0x00000808ff027984 */ /* 0x032e640008000800 */
[----:B-1----:R-:W-:-:S05]  /*13d0*/  LOP3.LUT R2, R2, 0x1800, RZ, 0xb8, !PT ;  /* 0x0000180002027812 */ /* 0x002fca00078eb8ff */
[----:B------:R1:W-:Y:S02]  /*13e0*/  STS [UR8+0x8], R2 ;  /* 0x00000802ff007988 */ /* 0x0003e40008000808 */
.L_x_49:
[----:B------:R-:W-:Y:S05]  /*13f0*/  @P3 BREAK.RELIABLE B3 ;  /* 0x0000000000033942 */ /* 0x000fea0003800100 */
[----:B------:R-:W-:Y:S05]  /*1400*/  @P3 BRA `(.L_x_51) ;  /* 0x0000000000243947 */ /* 0x000fea0003800000 */
[----:B-1--45:R-:W1:Y:S01]  /*1410*/  LDS R2, [UR8+0x8] ;  /* 0x00000808ff027984 */ /* 0x032e620008000800 */
[----:B------:R-:W-:-:S05]  /*1420*/  IMAD.MOV.U32 R3, RZ, RZ, 0x6000 ;  /* 0x00006000ff037424 */ /* 0x000fca00078e00ff */
[----:B-1----:R-:W-:-:S04]  /*1430*/  LOP3.LUT R2, R2, 0x6000, R3, 0xd8, !PT ;  /* 0x0000600002027812 */ /* 0x002fc800078ed803 */
[----:B------:R-:W-:-:S05]  /*1440*/  LOP3.LUT R2, R2, 0x400000, RZ, 0xb8, !PT ;  /* 0x0040000002027812 */ /* 0x000fca00078eb8ff */
[----:B------:R1:W-:Y:S02]  /*1450*/  STS [UR8+0x8], R2 ;  /* 0x00000802ff007988 */ /* 0x0003e40008000808 */
.L_x_50:
[----:B------:R-:W-:Y:S05]  /*1460*/  BSYNC.RELIABLE B3 ;  /* 0x0000000000037941 */ /* 0x000fea0003800100 */
.L_x_41:
[----:B-1--45:R-:W1:Y:S02]  /*1470*/  @!P3 LDS R2, [UR8+0x8] ;  /* 0x00000808ff02b984 */ /* 0x032e640008000800 */
[----:B-1----:R-:W-:-:S05]  /*1480*/  @!P3 LOP3.LUT R2, R2, 0x8000, RZ, 0xb8, !PT ;  /* 0x000080000202b812 */ /* 0x002fca00078eb8ff */
[----:B------:R1:W-:Y:S02]  /*1490*/  @!P3 STS [UR8+0x8], R2 ;  /* 0x00000802ff00b988 */ /* 0x0003e40008000808 */
.L_x_51:
[----:B------:R-:W-:Y:S05]  /*14a0*/  BSYNC.RECONVERGENT B4 ;  /* 0x0000000000047941 */ /* 0x000fea0003800200 */
.L_x_40:
[----:B------:R-:W-:Y:S05]  /*14b0*/  WARPSYNC.ALL ;  /* 0x0000000000007948 */ /* 0x000fea0003800000 */
[----:B------:R-:W-:Y:S01]  /*14c0*/  NOP ;  /* 0x0000000000007918 */ /* 0x000fe20000000000 */
[----:B------:R-:W-:-:S04]  /*14d0*/  UIADD3 UR4, UPT, UPT, UR4, 0x100, URZ ;  /* 0x0000010004047890 */ /* 0x000fc8000fffe0ff */
[----:B------:R-:W-:-:S04]  /*14e0*/  UIADD3 UR20, UP0, UPT, UR4, UR20, URZ ;  /* 0x0000001404147290 */ /* 0x000fc8000ff1e0ff */
[----:B------:R-:W-:Y:S01]  /*14f0*/  ULEA.HI.X.SX32 UR21, UR4, UR21, 0x1, UP0 ;  /* 0x0000001504157291 */ /* 0x000fe200080f0eff */
[----:B------:R-:W-:Y:S11]  /*1500*/  @P0 BRA `(.L_x_52) ;  /* 0x0000000000300947 */ /* 0x000ff60003800000 */
[----:B-1--45:R-:W1:Y:S01]  /*1510*/  S2R R2, SR_LANEID ;  /* 0x0000000000027919 */ /* 0x032e620000000000 */
[----:B------:R-:W-:Y:S05]  /*1520*/  WARPSYNC.ALL ;  /* 0x0000000000007948 */ /* 0x000fea0003800000 */
[----:B------:R-:W-:Y:S01]  /*1530*/  NOP ;  /* 0x0000000000007918 */ /* 0x000fe20000000000 */
[----:B-123--:R-:W-:-:S05]  /*1540*/  IMAD.SHL.U32 R4, R2, 0x4, RZ ;  /* 0x0000000402047824 */ /* 0x00efca00078e00ff */
        /* <DEDUP_REMOVED lines=8> */
.L_x_52:
[----:B------:R-:W-:Y:S05]  /*15d0*/  @P0 BRA `(.L_x_53) ;  /* 0x00000000000c0947 */ /* 0x000fea0003800000 */
[----:B------:R0:W-:Y:S01]  /*15e0*/  UTMACMDFLUSH ;  /* 0x00000000000079b7 */ /* 0x0001e20000000000 */
[----:B------:R-:W-:Y:S05]  /*15f0*/  @P0 BRA `(.L_x_53) ;  /* 0x0000000000040947 */ /* 0x000fea0003800000 */
[----:B------:R-:W-:-:S04]  /*1600*/  DEPBAR.LE SB0, 0x0 ;  /* 0x000080000000791a */ /* 0x000fc80000000000 */
.L_x_53:
[----:B------:R-:W-:Y:S05]  /*1610*/  WARPSYNC.ALL ;  /* 0x0000000000007948 */ /* 0x000fea0003800000 */
[----:B------:R-:W-:Y:S01]  /*1620*/  NOP ;  /* 0x0000000000007918 */ /* 0x000fe20000000000 */
[----:B--2---:R-:W-:Y:S01]  /*1630*/  BAR.SYNC.DEFER_BLOCKING 0x0 ;  /* 0x0000000000007b1d */ /* 0x004fe20000010000 */
[----:B-1--45:R-:W-:Y:S01]  /*1640*/  SHF.R.U32.HI R2, RZ, 0x5, R0 ;  /* 0x00000005ff027819 */ /* 0x032fe20000011600 */
[----:B------:R-:W-:-:S03]  /*1650*/  UIADD3 UR12, UPT, UPT, UR8, 0xc020, URZ ;  /* 0x0000c020080c7890 */ /* 0x000fc6000fffe0ff */
[----:B------:R-:W-:Y:S01]  /*1660*/  R2UR UR22, R2 ;  /* 0x00000000021672ca */ /* 0x000fe200000e0000 */
[----:B------:R-:W-:Y:S01]  /*1670*/  VOTEU.ALL UP0, P3 ;  /* 0x0000000000ff7886 */ /* 0x000fe20001800000 */
[----:B------:R-:W-:Y:S01]  /*1680*/  UMOV UR4, 0x1 ;  /* 0x0000000100047882 */ /* 0x000fe20000000000 */
[----:B------:R-:W-:Y:S01]  /*1690*/  VOTEU.ALL UP1, P3 ;  /* 0x0000000000ff7886 */ /* 0x000fe20001820000 */
[----:B------:R-:W-:Y:S02]  /*16a0*/  BSSY.RECONVERGENT B4, `(.L_x_54) ;  /* 0x0000018000047945 */ /* 0x000fe40003800200 */
[----:B------:R-:W-:-:S04]  /*16b0*/  @!UP0 UIADD3 UR10, UPT, UPT, -UR4, 0x100000, URZ ;  /* 0x00100000040a8890 */ /* 0x000fc8000fffe1ff */
[----:B------:R-:W-:Y:S02]  /*16c0*/  @!UP0 USHF.L.U32 UR11, UR10, 0xb, URZ ;  /* 0x0000000b0a0b8899 */ /* 0x000fe400080006ff */
[----:B------:R-:W-:Y:S02]  /*16d0*/  @!UP0 USHF.L.U32 UR10, UR10, 0x1, URZ ;  /* 0x000000010a0a8899 */ /* 0x000fe400080006ff */
[----:B------:R-:W-:-:S04]  /*16e0*/  @!UP0 UIADD3 UR4, UPT, UPT, -UR4, 0x100000, URZ ;  /* 0x0010000004048890 */ /* 0x000fc8000fffe1ff */
[----:B------:R-:W-:Y:S02]  /*16f0*/  @!UP0 USHF.L.U32 UR5, UR4, 0xb, URZ ;  /* 0x0000000b04058899 */ /* 0x000fe400080006ff */
[----:B------:R-:W-:Y:S01]  /*1700*/  @!UP0 USHF.L.U32 UR4, UR4, 0x1, URZ ;  /* 0x0000000104048899 */ /* 0x000fe200080006ff */
[----:B------:R-:W-:Y:S01]  /*1710*/  VOTEU.ALL UP0, P3 ;  /* 0x0000000000ff7886 */ /* 0x000fe20001800000 */
[----:B------:R-:W1:Y:S04]  /*1720*/  FENCE.VIEW.ASYNC.S ;  /* 0x00000000000073c6 */ /* 0x000e680000000000 */
[----:B-1----:R1:W2:Y:S06]  /*1730*/  @!UP0 SYNCS.EXCH.64 URZ, [UR8+0xc000], UR10 ;  /* 0x00c0000a08ff85b2 */ /* 0x0022ac0008000100 */
[----:B------:R1:W2:Y:S02]  /*1740*/  @!UP1 SYNCS.EXCH.64 URZ, [UR8+0xc020], UR4 ;  /* 0x00c0200408ff95b2 */ /* 0x0002a40008000100 */
[----:B--2---:R-:W-:Y:S06]  /*1750*/  BAR.SYNC.DEFER_BLOCKING 0x0 ;  /* 0x0000000000007b1d */ /* 0x004fec0000010000 */
[----:B------:R-:W-:Y:S05]  /*1760*/  @P3 BRA `(.L_x_55) ;  /* 0x00000000002c3947 */ /* 0x000fea0003800000 */
[----:B-1----:R-:W-:Y:S02]  /*1770*/  UMOV UR4, 0x1 ;  /* 0x0000000100047882 */ /* 0x002fe40000000000 */
[----:B------:R-:W-:-:S04]  /*1780*/  UIADD3 UR10, UPT, UPT, -UR4, 0x100000, URZ ;  /* 0x00100000040a7890 */ /* 0x000fc8000fffe1ff */
[----:B------:R-:W-:Y:S02]  /*1790*/  USHF.L.U32 UR11, UR10, 0xb, URZ ;  /* 0x0000000b0a0b7899 */ /* 0x000fe400080006ff */
[----:B------:R-:W-:Y:S02]  /*17a0*/  USHF.L.U32 UR10, UR10, 0x1, URZ ;  /* 0x000000010a0a7899 */ /* 0x000fe400080006ff */
[----:B------:R-:W-:-:S04]  /*17b0*/  UIADD3 UR4, UPT, UPT, -UR4, 0x100000, URZ ;  /* 0x0010000004047890 */ /* 0x000fc8000fffe1ff */
[----:B------:R-:W-:Y:S02]  /*17c0*/  USHF.L.U32 UR5, UR4, 0xb, URZ ;  /* 0x0000000b04057899 */ /* 0x000fe400080006ff */
[----:B------:R-:W-:Y:S01]  /*17d0*/  USHF.L.U32 UR4, UR4, 0x1, URZ ;  /* 0x0000000104047899 */ /* 0x000fe200080006ff */
[----:B------:R-:W1:Y:S03]  /*17e0*/  FENCE.VIEW.ASYNC.S ;  /* 0x00000000000073c6 */ /* 0x000e660000000000 */
[----:B-1----:R2:W4:Y:S08]  /*17f0*/  SYNCS.EXCH.64 URZ, [UR8+0xc008], UR10 ;  /* 0x00c0080a08ff75b2 */ /* 0x0025300008000100 */
[----:B------:R2:W5:Y:S02]  /*1800*/  SYNCS.EXCH.64 URZ, [UR8+0xc028], UR4 ;  /* 0x00c0280408ff75b2 */ /* 0x0005640008000100 */
[----:B--2---:R-:W-:Y:S01]  /*1810*/  NOP ;  /* 0x0000000000007918 */ /* 0x004fe20000000000 */
.L_x_55:
[----:B-1----:R-:W-:Y:S05]  /*1820*/  BSYNC.RECONVERGENT B4 ;  /* 0x0000000000047941 */ /* 0x002fea0003800200 */
.L_x_54:
[----:B----45:R-:W-:Y:S01]  /*1830*/  BAR.SYNC.DEFER_BLOCKING 0x0 ;  /* 0x0000000000007b1d */ /* 0x030fe20000010000 */
[----:B------:R-:W-:Y:S01]  /*1840*/  USHF.L.U32 UR15, UR7, 0x7, URZ ;  /* 0x00000007070f7899 */ /* 0x000fe200080006ff */
[----:B------:R-:W-:Y:S01]  /*1850*/  ISETP.GE.AND P0, PT, R10, 0x1, PT ;  /* 0x000000010a00780c */ /* 0x000fe20003f06270 */
[----:B------:R-:W-:-:S03]  /*1860*/  USHF.L.U32 UR19, UR9, 0x7, URZ ;  /* 0x0000000709137899 */ /* 0x000fc600080006ff */
[----:B------:R-:W-:Y:S04]  /*1870*/  BSSY.RECONVERGENT B4, `(.L_x_56) ;  /* 0x000000d000047945 */ /* 0x000fe80003800200 */
[----:B------:R-:W-:Y:S05]  /*1880*/  @P3 BRA `(.L_x_57) ;  /* 0x00000000002c3947 */ /* 0x000fea0003800000 */
[----:B------:R-:W-:Y:S02]  /*1890*/  UMOV UR4, 0x1 ;  /* 0x0000000100047882 */ /* 0x000fe40000000000 */
[----:B------:R-:W-:-:S04]  /*18a0*/  UIADD3 UR10, UPT, UPT, -UR4, 0x100000, URZ ;  /* 0x00100000040a7890 */ /* 0x000fc8000fffe1ff */
[----:B------:R-:W-:Y:S02]  /*18b0*/  USHF.L.U32 UR11, UR10, 0xb, URZ ;  /* 0x0000000b0a0b7899 */ /* 0x000fe400080006ff */
[----:B------:R-:W-:Y:S02]  /*18c0*/  USHF.L.U32 UR10, UR10, 0x1, URZ ;  /* 0x000000010a0a7899 */ /* 0x000fe400080006ff */
[----:B------:R-:W-:-:S04]  /*18d0*/  UIADD3 UR4, UPT, UPT, -UR4, 0x100000, URZ ;  /* 0x0010000004047890 */ /* 0x000fc8000fffe1ff */
[----:B------:R-:W-:Y:S02]  /*18e0*/  USHF.L.U32 UR5, UR4, 0xb, URZ ;  /* 0x0000000b04057899 */ /* 0x000fe400080006ff */
[----:B------:R-:W-:Y:S01]  /*18f0*/  USHF.L.U32 UR4, UR4, 0x1, URZ ;  /* 0x0000000104047899 */ /* 0x000fe200080006ff */
[----:B------:R-:W1:Y:S03]  /*1900*/  FENCE.VIEW.ASYNC.S ;  /* 0x00000000000073c6 */ /* 0x000e660000000000 */
[----:B-1----:R1:W2:Y:S08]  /*1910*/  SYNCS.EXCH.64 URZ, [UR8+0xc010], UR10 ;  /* 0x00c0100a08ff75b2 */ /* 0x0022b00008000100 */
[----:B------:R1:W4:Y:S01]  /*1920*/  SYNCS.EXCH.64 URZ, [UR8+0xc030], UR4 ;  /* 0x00c0300408ff75b2 */ /* 0x0003220008000100 */
[----:B------:R-:W-:Y:S01]  /*1930*/  NOP ;  /* 0x0000000000007918 */ /* 0x000fe20000000000 */
.L_x_57:
[----:B-1----:R-:W-:Y:S05]  /*1940*/  BSYNC.RECONVERGENT B4 ;  /* 0x0000000000047941 */ /* 0x002fea0003800200 */
.L_x_56:
[----:B------:R-:W-:Y:S05]  /*1950*/  @!P0 BRA `(.L_x_58) ;  /* 0x0000000800108947 */ /* 0x000fea0003800000 */
[----:B--2-4-:R-:W-:Y:S01]  /*1960*/  BAR.SYNC.DEFER_BLOCKING 0x0 ;  /* 0x0000000000007b1d */ /* 0x014fe20000010000 */
[----:B------:R-:W-:Y:S01]  /*1970*/  @!P3 IMAD.MOV.U32 R2, RZ, RZ, 0x4000 ;  /* 0x00004000ff02b424 */ /* 0x000fe200078e00ff */
[----:B------:R-:W-:Y:S02]  /*1980*/  ELECT P1, URZ, PT ;  /* 0x0000000000ff782f */ /* 0x000fe40003820000 */
[----:B------:R-:W-:Y:S02]  /*1990*/  ELECT P0, URZ, PT ;  /* 0x0000000000ff782f */ /* 0x000fe40003800000 */
[C---:B------:R-:W-:Y:S01]  /*19a0*/  ISETP.LT.U32.AND P1, PT, R68.reuse, 0x20, P1 ;  /* 0x000000204400780c */ /* 0x040fe20000f21070 */
[----:B------:R-:W-:Y:S01]  /*19b0*/  UMOV UR11, UR15 ;  /* 0x0000000f000b7c82 */ /* 0x000fe20008000000 */
[----:B------:R-:W-:Y:S01]  /*19c0*/  ISETP.LT.U32.AND P0, PT, R68, 0x20, P0 ;  /* 0x000000204400780c */ /* 0x000fe20000701070 */
[----:B------:R-:W-:-:S10]  /*19d0*/  UIADD3 UR16, UPT, UPT, UR8, 0x6000, URZ ;  /* 0x0000600008107890 */ /* 0x000fd4000fffe0ff */
[----:B------:R-:W-:Y:S01]  /*19e0*/  VOTEU.ANY UP0, P1 ;  /* 0x0000000000ff7886 */ /* 0x000fe20000800100 */
[----:B------:R-:W-:Y:S01]  /*19f0*/  VOTEU.ANY UP2, P1 ;  /* 0x0000000000ff7886 */ /* 0x000fe20000840100 */
[----:B------:R-:W-:Y:S01]  /*1a00*/  VOTEU.ANY UP1, P0 ;  /* 0x0000000000ff7886 */ /* 0x000fe20000020100 */
[----:B------:R-:W-:Y:S01]  /*1a10*/  VOTEU.ANY UP3, P0 ;  /* 0x0000000000ff7886 */ /* 0x000fe20000060100 */
[----:B------:R1:W-:Y:S01]  /*1a20*/  @!P3 SYNCS.ARRIVE.TRANS64 RZ, [UR8+0xc000], R2 ;  /* 0x00c00002ffffb9a7 */ /* 0x0003e20008000008 */
[----:B------:R2:W-:Y:S06]  /*1a30*/  MEMBAR.ALL.CTA ;  /* 0x0000000000007992 */ /* 0x0005ec0000008000 */
[----:B--2---:R-:W2:Y:S01]  /*1a40*/  FENCE.VIEW.ASYNC.S ;  /* 0x00000000000073c6 */ /* 0x004ea20000000000 */
[----:B------:R-:W-:Y:S01]  /*1a50*/  @UP0 UIADD3 UR9, UPT, UPT, UR8, 0xc000, URZ ;  /* 0x0000c00008090890 */ /* 0x000fe2000fffe0ff */
[----:B------:R-:W-:Y:S01]  /*1a60*/  @UP0 UMOV UR10, URZ ;  /* 0x000000ff000a0c82 */ /* 0x000fe20008000000 */
[----:B------:R-:W-:Y:S01]  /*1a70*/  @UP1 UIADD3 UR17, UPT, UPT, UR8, 0xc000, URZ ;  /* 0x0000c00008111890 */ /* 0x000fe2000fffe0ff */
[----:B------:R-:W-:Y:S01]  /*1a80*/  @UP1 UMOV UR18, URZ ;  /* 0x000000ff00121c82 */ /* 0x000fe20008000000 */
[----:B------:R-:W-:Y:S01]  /*1a90*/  UISETP.NE.U32.AND UP0, UPT, UR22, URZ, UPT ;  /* 0x000000ff1600728c */ /* 0x000fe2000bf05070 */
[----:B--2---:R-:W-:Y:S06]  /*1aa0*/  BAR.SYNC.DEFER_BLOCKING 0x0 ;  /* 0x0000000000007b1d */ /* 0x004fec0000010000 */
[----:B------:R1:W-:Y:S02]  /*1ab0*/  @UP2 UTMALDG.2D [UR8], [UR24] ;  /* 0x00000008180025b4 */ /* 0x0003e40008008000 */
[----:B------:R-:W-:Y:S06]  /*1ac0*/  BAR.SYNC.DEFER_BLOCKING 0x0 ;  /* 0x0000000000007b1d */ /* 0x000fec0000010000 */
[----:B------:R1:W-:Y:S02]  /*1ad0*/  @UP3 UTMALDG.2D [UR16], [UR26] ;  /* 0x000000101a0035b4 */ /* 0x0003e40008008000 */
[----:B------:R-:W-:Y:S06]  /*1ae0*/  BAR.SYNC.DEFER_BLOCKING 0x0 ;  /* 0x0000000000007b1d */ /* 0x000fec0000010000 */
[----:B------:R-:W2:Y:S02]  /*1af0*/  SYNCS.PHASECHK.TRANS64.TRYWAIT P0, [UR8+0xc000], RZ ;  /* 0x00c000ffff0075a7 */ /* 0x000ea40008001108 */
[----:B-12---:R-:W-:Y:S05]  /*1b00*/  @!P0 BRA `(.L_x_59) ;  /* 0x0000000c00a08947 */ /* 0x006fea0003800000 */
.L_x_75:
[----:B------:R-:W-:Y:S05]  /*1b10*/  BRA.U UP0, `(.L_x_60) ;  /* 0x00000001004c7547 */ /* 0x000fea000b800000 */
[----:B------:R-:W-:Y:S02]  /*1b20*/  USHF.R.U32.HI UR4, URZ, 0x4, UR8 ;  /* 0x00000004ff047899 */ /* 0x000fe40008011608 */
[----:B------:R-:W-:Y:S02]  /*1b30*/  USHF.R.U32.HI UR6, URZ, 0x4, UR16 ;  /* 0x00000004ff067899 */ /* 0x000fe40008011610 */
[----:B------:R-:W-:Y:S02]  /*1b40*/  USGXT.U32 UR4, UR4, 0xe ;  /* 0x0000000e0404789a */ /* 0x000fe40008000000 */
[----:B------:R-:W-:Y:S01]  /*1b50*/  USGXT.U32 UR6, UR6, 0xe ;  /* 0x0000000e0606789a */ /* 0x000fe20008000000 */
[----:B------:R-:W-:Y:S01]  /*1b60*/  UMOV UR10, 0xfffffffe ;  /* 0xfffffffe000a7882 */ /* 0x000fe20000000000 */
[----:B------:R-:W-:Y:S01]  /*1b70*/  UMOV UR11, 0x7fffbfdf ;  /* 0x7fffbfdf000b7882 */ /* 0x000fe20000000000 */
[----:B------:R-:W-:Y:S01]  /*1b80*/  UMOV UR5, URZ ;  /* 0x000000ff00057c82 */ /* 0x000fe20008000000 */
[----:B------:R-:W-:Y:S01]  /*1b90*/  UMOV UR7, URZ ;  /* 0x000000ff00077c82 */ /* 0x000fe20008000000 */
[----:B------:R-:W-:-:S02]  /*1ba0*/  UIADD3.64 UR16, UPT, UPT, UR4, -UR10, URZ ;  /* 0x8000000a04107297 */ /* 0x000fc4000fffe0ff */
[----:B------:R-:W-:Y:S01]  /*1bb0*/  UIADD3.64 UR10, UPT, UPT, UR6, -UR10, URZ ;  /* 0x8000000a060a7297 */ /* 0x000fe2000fffe0ff */
[----:B------:R-:W-:Y:S01]  /*1bc0*/  UMOV UR28, 0x0 ;  /* 0x00000000001c7882 */ /* 0x000fe20000000000 */
[----:B------:R-:W-:Y:S01]  /*1bd0*/  UMOV UR29, 0x8200010 ;  /* 0x08200010001d7882 */ /* 0x000fe20000000000 */
[----:B------:R-:W-:Y:S01]  /*1be0*/  UMOV UR5, 0x80004020 ;  /* 0x8000402000057882 */ /* 0x000fe20000000000 */
[----:B------:R-:W-:Y:S01]  /*1bf0*/  UMOV UR7, 0x80004020 ;  /* 0x8000402000077882 */ /* 0x000fe20000000000 */
[----:B------:R-:W-:Y:S01]  /*1c00*/  UMOV UR30, 0x0 ;  /* 0x00000000001e7882 */ /* 0x000fe20000000000 */
[----:B------:R-:W-:Y:S01]  /*1c10*/  UMOV UR31, 0x8200010 ;  /* 0x08200010001f7882 */ /* 0x000fe20000000000 */
[----:B------:R1:W-:Y:S02]  /*1c20*/  UTCQMMA gdesc[UR4], gdesc[UR6], tmem[UR23], tmem[UR28], idesc[UR29], !UPT ;  /* 0x00ff1c06040075ea */ /* 0x0003e4000f800317 */
[----:B------:R1:W-:Y:S01]  /*1c30*/  UTCQMMA gdesc[UR16], gdesc[UR10], tmem[UR23], tmem[UR30], idesc[UR31], UPT ;  /* 0x00ff1e0a100075ea */ /* 0x0003e2000b800317 */
[----:B------:R-:W-:-:S02]  /*1c40*/  NOP ;  /* 0x0000000000007918 */ /* 0x000fc40000000000 */
.L_x_60:
[----:B------:R-:W-:Y:S01]  /*1c50*/  ELECT P0, URZ, PT ;  /* 0x0000000000ff782f */ /* 0x000fe20003800000 */
[----:B-1----:R-:W-:Y:S01]  /*1c60*/  UMOV UR4, UR12 ;  /* 0x0000000c00047c82 */ /* 0x002fe20008000000 */
[----:B------:R-:W-:Y:S02]  /*1c70*/  UMOV UR5, URZ ;  /* 0x000000ff00057c82 */ /* 0x000fe40008000000 */
[----:B------:R-:W-:-:S13]  /*1c80*/  ISETP.LT.U32.AND P0, PT, R68, 0x20, P0 ;  /* 0x000000204400780c */ /* 0x000fda0000701070 */
[----:B------:R-:W-:Y:S01]  /*1c90*/  VOTEU.ANY UP0, P0 ;  /* 0x0000000000ff7886 */ /* 0x000fe20000000100 */
[----:B------:R-:W-:Y:S01]  /*1ca0*/  VOTEU.ANY UP1, P0 ;  /* 0x0000000000ff7886 */ /* 0x000fe20000020100 */
[----:B------:R-:W-:-:S03]  /*1cb0*/  ISETP.GE.U32.AND P0, PT, R10, 0x41, PT ;  /* 0x000000410a00780c */ /* 0x000fc60003f06070 */
[----:B------:R-:W-:Y:S02]  /*1cc0*/  @UP0 UMOV UR4, UR4 ;  /* 0x0000000400040c82 */ /* 0x000fe40008000000 */
[----:B------:R1:W-:Y:S01]  /*1cd0*/  @UP1 UTCBAR [UR4], URZ ;  /* 0x000000ff040013e9 */ /* 0x0003e200080000ff */
[----:B------:R-:W-:Y:S06]  /*1ce0*/  BAR.SYNC.DEFER_BLOCKING 0x0 ;  /* 0x0000000000007b1d */ /* 0x000fec0000010000 */
[----:B------:R-:W2:Y:S02]  /*1cf0*/  SYNCS.PHASECHK.TRANS64.TRYWAIT P1, [UR8+0xc020], RZ ;  /* 0x00c020ffff0075a7 */ /* 0x000ea40008021108 */
[----:B-12---:R-:W-:Y:S05]  /*1d00*/  @!P1 BRA `(.L_x_61) ;  /* 0x0000000c002c9947 */ /* 0x006fea0003800000 */
.L_x_76:
[----:B------:R-:W-:Y:S01]  /*1d10*/  UMOV UR4, URZ ;  /* 0x000000ff00047c82 */ /* 0x000fe20008000000 */
[----:B------:R-:W-:Y:S05]  /*1d20*/  @!P0 BRA `(.L_x_58) ;  /* 0x00000004001c8947 */ /* 0x000fea0003800000 */
[----:B------:R-:W1:Y:S01]  /*1d30*/  LDCU UR29, c[0x0][0x3a0] ;  /* 0x00007400ff1d77ac */ /* 0x000e620008000800 */
[----:B------:R-:W-:Y:S01]  /*1d40*/  UMOV UR9, 0x1 ;  /* 0x0000000100097882 */ /* 0x000fe20000000000 */
[----:B------:R-:W-:-:S05]  /*1d50*/  UMOV UR14, 0x40 ;  /* 0x00000040000e7882 */ /* 0x000fca0000000000 */
.L_x_65:
[----:B------:R-:W-:Y:S01]  /*1d60*/  BAR.SYNC.DEFER_BLOCKING 0x0 ;  /* 0x0000000000007b1d */ /* 0x000fe20000010000 */
[----:B------:R-:W-:Y:S01]  /*1d70*/  ULEA UR28, UR9, UR8, 0x3 ;  /* 0x00000008091c7291 */ /* 0x000fe2000f8e18ff */
[----:B------:R-:W-:Y:S01]  /*1d80*/  @!P3 IMAD.MOV.U32 R2, RZ, RZ, 0x4000 ;  /* 0x00004000ff02b424 */ /* 0x000fe200078e00ff */
[----:B------:R-:W-:Y:S01]  /*1d90*/  ELECT P1, URZ, PT ;  /* 0x0000000000ff782f */ /* 0x000fe20003820000 */
[----:B------:R-:W-:-:S03]  /*1da0*/  ULEA UR12, UR9, UR8, 0xd ;  /* 0x00000008090c7291 */ /* 0x000fc6000f8e68ff */
[----:B------:R-:W-:Y:S02]  /*1db0*/  ISETP.LT.U32.AND P1, PT, R68, 0x20, P1 ;  /* 0x000000204400780c */ /* 0x000fe40000f21070 */
[----:B------:R-:W-:Y:S01]  /*1dc0*/  ELECT P0, URZ, PT ;  /* 0x0000000000ff782f */ /* 0x000fe20003800000 */
[----:B------:R-:W-:-:S03]  /*1dd0*/  UIADD3 UR16, UPT, UPT, UR12, 0x6000, URZ ;  /* 0x000060000c107890 */ /* 0x000fc6000fffe0ff */
[----:B------:R-:W-:Y:S01]  /*1de0*/  ISETP.LT.U32.AND P0, PT, R68, 0x20, P0 ;  /* 0x000000204400780c */ /* 0x000fe20000701070 */
[----:B------:R-:W-:Y:S01]  /*1df0*/  UMOV UR18, UR14 ;  /* 0x0000000e00127c82 */ /* 0x000fe20008000000 */
[----:B------:R-:W-:-:S05]  /*1e00*/  USHF.L.U32 UR5, UR4, 0x1f, URZ ;  /* 0x0000001f04057899 */ /* 0x000fca00080006ff */
[----:B------:R-:W-:Y:S01]  /*1e10*/  VOTEU.ANY UP0, P1 ;  /* 0x0000000000ff7886 */ /* 0x000fe20000800100 */
[----:B------:R2:W-:Y:S01]  /*1e20*/  @!P3 SYNCS.ARRIVE.TRANS64 RZ, [UR28+0xc000], R2 ;  /* 0x00c00002ffffb9a7 */ /* 0x0005e2000800001c */
[----:B------:R4:W-:Y:S06]  /*1e30*/  MEMBAR.ALL.CTA ;  /* 0x0000000000007992 */ /* 0x0009ec0000008000 */
[----:B----4-:R-:W4:Y:S01]  /*1e40*/  FENCE.VIEW.ASYNC.S ;  /* 0x00000000000073c6 */ /* 0x010f220000000000 */
[----:B------:R-:W-:Y:S01]  /*1e50*/  @UP0 UIADD3 UR13, UPT, UPT, UR28, 0xc000, URZ ;  /* 0x0000c0001c0d0890 */ /* 0x000fe2000fffe0ff */
[----:B----4-:R-:W-:Y:S01]  /*1e60*/  VOTEU.ANY UP0, P1 ;  /* 0x0000000000ff7886 */ /* 0x010fe20000800100 */
[----:B------:R-:W-:Y:S01]  /*1e70*/  VOTEU.ANY UP1, P0 ;  /* 0x0000000000ff7886 */ /* 0x000fe20000020100 */
[----:B--2---:R-:W-:-:S04]  /*1e80*/  IMAD.U32 R2, RZ, RZ, UR5 ;  /* 0x00000005ff027e24 */ /* 0x004fc8000f8e00ff */
[----:B------:R-:W-:Y:S01]  /*1e90*/  @UP1 UIADD3 UR17, UPT, UPT, UR28, 0xc000, URZ ;  /* 0x0000c0001c111890 */ /* 0x000fe2000fffe0ff */
[----:B------:R-:W-:Y:S01]  /*1ea0*/  VOTEU.ANY UP1, P0 ;  /* 0x0000000000ff7886 */ /* 0x000fe20000020100 */
[----:B------:R-:W-:Y:S06]  /*1eb0*/  BAR.SYNC.DEFER_BLOCKING 0x0 ;  /* 0x0000000000007b1d */ /* 0x000fec0000010000 */
[----:B------:R2:W-:Y:S01]  /*1ec0*/  @UP0 UTMALDG.2D [UR12], [UR24] ;  /* 0x0000000c180005b4 */ /* 0x0005e20008008000 */
[----:B------:R-:W-:Y:S01]  /*1ed0*/  UISETP.NE.U32.AND UP0, UPT, UR22, URZ, UPT ;  /* 0x000000ff1600728c */ /* 0x000fe2000bf05070 */
[----:B------:R-:W-:Y:S06]  /*1ee0*/  BAR.SYNC.DEFER_BLOCKING 0x0 ;  /* 0x0000000000007b1d */ /* 0x000fec0000010000 */
[----:B------:R2:W-:Y:S02]  /*1ef0*/  @UP1 UTMALDG.2D [UR16], [UR26] ;  /* 0x000000101a0015b4 */ /* 0x0005e40008008000 */
[----:B------:R-:W-:Y:S06]  /*1f00*/  BAR.SYNC.DEFER_BLOCKING 0x0 ;  /* 0x0000000000007b1d */ /* 0x000fec0000010000 */
[----:B------:R-:W4:Y:S02]  /*1f10*/  SYNCS.PHASECHK.TRANS64.TRYWAIT P0, [UR28+0xc000], R2 ;  /* 0x00c00002ff0075a7 */ /* 0x000f24000800111c */
[----:B--2-4-:R-:W-:Y:S05]  /*1f20*/  @!P0 BRA `(.L_x_62) ;  /* 0x0000000800b08947 */ /* 0x014fea0003800000 */
.L_x_77:
[----:B------:R-:W-:Y:S05]  /*1f30*/  BRA.U UP0, `(.L_x_63) ;  /* 0x00000001004c7547 */ /* 0x000fea000b800000 */
[----:B------:R-:W-:Y:S02]  /*1f40*/  USHF.R.U32.HI UR10, URZ, 0x4, UR12 ;  /* 0x00000004ff0a7899 */ /* 0x000fe4000801160c */
[----:B------:R-:W-:Y:S02]  /*1f50*/  USHF.R.U32.HI UR12, URZ, 0x4, UR16 ;  /* 0x00000004ff0c7899 */ /* 0x000fe40008011610 */
[----:B------:R-:W-:Y:S02]  /*1f60*/  USGXT.U32 UR10, UR10, 0xe ;  /* 0x0000000e0a0a789a */ /* 0x000fe40008000000 */
[----:B------:R-:W-:Y:S02]  /*1f70*/  USGXT.U32 UR12, UR12, 0xe ;  /* 0x0000000e0c0c789a */ /* 0x000fe40008000000 */
[----:B------:R-:W-:Y:S02]  /*1f80*/  UIADD3 UR16, UP0, UPT, UR10, 0x2, URZ ;  /* 0x000000020a107890 */ /* 0x000fe4000ff1e0ff */
[----:B------:R-:W-:Y:S01]  /*1f90*/  UIADD3 UR30, UP1, UPT, UR12, 0x2, URZ ;  /* 0x000000020c1e7890 */ /* 0x000fe2000ff3e0ff */
[----:B------:R-:W-:Y:S01]  /*1fa0*/  UMOV UR5, URZ ;  /* 0x000000ff00057c82 */ /* 0x000fe20008000000 */
[----:B------:R-:W-:Y:S01]  /*1fb0*/  UMOV UR6, URZ ;  /* 0x000000ff00067c82 */ /* 0x000fe20008000000 */
[----:B------:R-:W-:-:S02]  /*1fc0*/  UIADD3.X UR17, UPT, UPT, UR5, -0x7fffbfe0, URZ, UP0, !UPT ;  /* 0x8000402005117890 */ /* 0x000fc400087fe4ff */
[----:B------:R-:W-:Y:S01]  /*1fd0*/  UIADD3.X UR31, UPT, UPT, UR6, -0x7fffbfe0, URZ, UP1, !UPT ;  /* 0x80004020061f7890 */ /* 0x000fe20008ffe4ff */
[----:B------:R-:W-:Y:S01]  /*1fe0*/  UMOV UR32, 0x0 ;  /* 0x0000000000207882 */ /* 0x000fe20000000000 */
[----:B------:R-:W-:Y:S01]  /*1ff0*/  UMOV UR33, 0x8200010 ;  /* 0x0820001000217882 */ /* 0x000fe20000000000 */
[----:B------:R-:W-:Y:S01]  /*2000*/  UMOV UR11, 0x80004020 ;  /* 0x80004020000b7882 */ /* 0x000fe20000000000 */
[----:B------:R-:W-:Y:S01]  /*2010*/  UMOV UR13, 0x80004020 ;  /* 0x80004020000d7882 */ /* 0x000fe20000000000 */
[----:B------:R-:W-:Y:S01]  /*2020*/  UMOV UR6, 0x0 ;  /* 0x0000000000067882 */ /* 0x000fe20000000000 */
[----:B------:R-:W-:Y:S01]  /*2030*/  UMOV UR7, 0x8200010 ;  /* 0x0820001000077882 */ /* 0x000fe20000000000 */
[----:B------:R2:W-:Y:S02]  /*2040*/  UTCQMMA gdesc[UR10], gdesc[UR12], tmem[UR23], tmem[UR32], idesc[UR33], UPT ;  /* 0x00ff200c0a0075ea */ /* 0x0005e4000b800317 */
[----:B------:R2:W-:Y:S01]  /*2050*/  UTCQMMA gdesc[UR16], gdesc[UR30], tmem[UR23], tmem[UR6], idesc[UR7], UPT ;  /* 0x00ff061e100075ea */ /* 0x0005e2000b800317 */
[----:B------:R-:W-:-:S02]  /*2060*/  NOP ;  /* 0x0000000000007918 */ /* 0x000fc40000000000 */
.L_x_63:
[----:B------:R-:W-:Y:S01]  /*2070*/  ELECT P0, URZ, PT ;  /* 0x0000000000ff782f */ /* 0x000fe20003800000 */
[----:B--2---:R-:W-:-:S03]  /*2080*/  UIADD3 UR6, UPT, UPT, UR28, 0xc020, URZ ;  /* 0x0000c0201c067890 */ /* 0x004fc6000fffe0ff */
[----:B------:R-:W-:Y:S01]  /*2090*/  ISETP.LT.U32.AND P0, PT, R68, 0x20, P0 ;  /* 0x000000204400780c */ /* 0x000fe20000701070 */
[----:B------:R-:W-:-:S12]  /*20a0*/  UMOV UR7, URZ ;  /* 0x000000ff00077c82 */ /* 0x000fd80008000000 */
[----:B------:R-:W-:Y:S01]  /*20b0*/  VOTEU.ANY UP0, P0 ;  /* 0x0000000000ff7886 */ /* 0x000fe20000000100 */
[----:B------:R-:W-:-:S04]  /*20c0*/  VOTEU.ANY UP1, P0 ;  /* 0x0000000000ff7886 */ /* 0x000fc80000020100 */
[----:B------:R-:W-:Y:S02]  /*20d0*/  @UP0 UMOV UR6, UR6 ;  /* 0x0000000600060c82 */ /* 0x000fe40008000000 */
[----:B------:R2:W-:Y:S01]  /*20e0*/  @UP1 UTCBAR [UR6], URZ ;  /* 0x000000ff060013e9 */ /* 0x0005e200080000ff */
[----:B------:R-:W-:Y:S06]  /*20f0*/  BAR.SYNC.DEFER_BLOCKING 0x0 ;  /* 0x0000000000007b1d */ /* 0x000fec0000010000 */
[----:B------:R-:W4:Y:S02]  /*2100*/  SYNCS.PHASECHK.TRANS64.TRYWAIT P0, [UR28+0xc020], R2 ;  /* 0x00c02002ff0075a7 */ /* 0x000f24000800111c */
[----:B--2-4-:R-:W-:Y:S05]  /*2110*/  @!P0 BRA `(.L_x_64) ;  /* 0x0000000800408947 */ /* 0x014fea0003800000 */
.L_x_78:
[----:B------:R-:W-:Y:S02]  /*2120*/  UIADD3 UR9, UPT, UPT, UR9, 0x1, URZ ;  /* 0x0000000109097890 */ /* 0x000fe4000fffe0ff */
[----:B------:R-:W-:Y:S02]  /*2130*/  UIADD3 UR14, UPT, UPT, UR14, 0x40, URZ ;  /* 0x000000400e0e7890 */ /* 0x000fe4000fffe0ff */
[----:B------:R-:W-:-:S04]  /*2140*/  UISETP.NE.U32.AND UP0, UPT, UR9, 0x3, UPT ;  /* 0x000000030900788c */ /* 0x000fc8000bf05070 */
[----:B------:R-:W-:Y:S02]  /*2150*/  USEL UR5, URZ, 0x1, UP0 ;  /* 0x00000001ff057887 */ /* 0x000fe40008000000 */
[----:B------:R-:W-:Y:S02]  /*2160*/  USEL UR9, UR9, URZ, UP0 ;  /* 0x000000ff09097287 */ /* 0x000fe40008000000 */
[----:B-1----:R-:W-:Y:S02]  /*2170*/  UISETP.GE.AND UP0, UPT, UR14, UR29, UPT ;  /* 0x0000001d0e00728c */ /* 0x002fe4000bf06270 */
[----:B------:R-:W-:-:S07]  /*2180*/  ULOP3.LUT UR4, UR4, UR5, URZ, 0x3c, !UPT ;  /* 0x0000000504047292 */ /* 0x000fce000f8e3cff */
[----:B------:R-:W-:Y:S05]  /*2190*/  BRA.U !UP0, `(.L_x_65) ;  /* 0xfffffff908f07547 */ /* 0x000fea000b83ffff */
.L_x_58:
[----:B--2-4-:R-:W-:Y:S06]  /*21a0*/  BAR.SYNC.DEFER_BLOCKING 0x0 ;  /* 0x0000000000007b1d */ /* 0x014fec0000010000 */
[----:B------:R-:W-:Y:S04]  /*21b0*/  BSSY.RECONVERGENT B4, `(.L_x_66) ;  /* 0x0000004000047945 */ /* 0x000fe80003800200 */
[----:B------:R-:W-:Y:S05]  /*21c0*/  @P3 BRA `(.L_x_67) ;  /* 0x0000000000083947 */ /* 0x000fea0003800000 */
[----:B------:R-:W1:Y:S02]  /*21d0*/  SYNCS.CCTL.IV [UR8+0xc000] ;  /* 0x00c00000ff0079b1 */ /* 0x000e640008000008 */
[----:B-1----:R-:W1:Y:S02]  /*21e0*/  SYNCS.CCTL.IV [UR8+0xc020] ;  /* 0x00c02000ff0079b1 */ /* 0x002e640008000008 */
.L_x_67:
[----:B------:R-:W-:Y:S05]  /*21f0*/  BSYNC.RECONVERGENT B4 ;  /* 0x0000000000047941 */ /* 0x000fea0003800200 */
.L_x_66:
[----:B-1----:R-:W-:Y:S06]  /*2200*/  BAR.SYNC.DEFER_BLOCKING 0x0 ;  /* 0x0000000000007b1d */ /* 0x002fec0000010000 */
[----:B------:R-:W-:Y:S04]  /*2210*/  BSSY.RECONVERGENT B4, `(.L_x_68) ;  /* 0x0000004000047945 */ /* 0x000fe80003800200 */
[----:B------:R-:W-:Y:S05]  /*2220*/  @P3 BRA `(.L_x_69) ;  /* 0x0000000000083947 */ /* 0x000fea0003800000 */
[----:B------:R-:W1:Y:S02]  /*2230*/  SYNCS.CCTL.IV [UR8+0xc008] ;  /* 0x00c00800ff0079b1 */ /* 0x000e640008000008 */
[----:B-1----:R-:W1:Y:S02]  /*2240*/  SYNCS.CCTL.IV [UR8+0xc028] ;  /* 0x00c02800ff0079b1 */ /* 0x002e640008000008 */
.L_x_69:
[----:B------:R-:W-:Y:S05]  /*2250*/  BSYNC.RECONVERGENT B4 ;  /* 0x0000000000047941 */ /* 0x000fea0003800200 */
.L_x_68:
[----:B-1----:R-:W-:Y:S06]  /*2260*/  BAR.SYNC.DEFER_BLOCKING 0x0 ;  /* 0x0000000000007b1d */ /* 0x002fec0000010000 */
[----:B------:R-:W-:Y:S04]  /*2270*/  BSSY.RECONVERGENT B4, `(.L_x_70) ;  /* 0x0000004000047945 */ /* 0x000fe80003800200 */
[----:B------:R-:W-:Y:S05]  /*2280*/  @P3 BRA `(.L_x_71) ;  /* 0x0000000000083947 */ /* 0x000fea0003800000 */
[----:B------:R-:W1:Y:S02]  /*2290*/  SYNCS.CCTL.IV [UR8+0xc010] ;  /* 0x00c01000ff0079b1 */ /* 0x000e640008000008 */
[----:B-1----:R-:W1:Y:S02]  /*22a0*/  SYNCS.CCTL.IV [UR8+0xc030] ;  /* 0x00c03000ff0079b1 */ /* 0x002e640008000008 */
.L_x_71:
[----:B------:R-:W-:Y:S05]  /*22b0*/  BSYNC.RECONVERGENT B4 ;  /* 0x0000000000047941 */ /* 0x000fea0003800200 */
.L_x_70:
[----:B------:R-:W-:Y:S01]  /*22c0*/  USHF.L.U32 UR4, UR22, 0x15, URZ ;  /* 0x0000001516047899 */ /* 0x000fe200080006ff */
[C---:B------:R-:W-:Y:S01]  /*22d0*/  IMAD.SHL.U32 R2, R0.reuse, 0x10, RZ ;  /* 0x0000001000027824 */ /* 0x040fe200078e00ff */
[----:B------:R-:W-:Y:S01]  /*22e0*/  USHF.L.U32 UR22, UR22, 0x4, URZ ;  /* 0x0000000416167899 */ /* 0x000fe200080006ff */
[----:B------:R-:W-:Y:S01]  /*22f0*/  SHF.R.U32.HI R3, RZ, 0x1, R0 ;  /* 0x00000001ff037819 */ /* 0x000fe20000011600 */
[----:B------:R-:W-:Y:S01]  /*2300*/  ULOP3.LUT UR4, UR4, 0x600000, URZ, 0xc0, !UPT ;  /* 0x0060000004047892 */ /* 0x000fe2000f8ec0ff */
[----:B------:R-:W-:Y:S01]  /*2310*/  IMAD.SHL.U32 R0, R0, 0x80, RZ ;  /* 0x0000008000007824 */ /* 0x000fe200078e00ff */
[----:B------:R-:W-:Y:S01]  /*2320*/  ULOP3.LUT UR22, UR22, 0x40, URZ, 0xc0, !UPT ;  /* 0x0000004016167892 */ /* 0x000fe2000f8ec0ff */
[----:B------:R-:W-:Y:S02]  /*2330*/  LOP3.LUT R2, R2, 0x70, RZ, 0xc0, !PT ;  /* 0x0000007002027812 */ /* 0x000fe400078ec0ff */
[----:B------:R-:W-:Y:S01]  /*2340*/  ELECT P0, URZ, PT ;  /* 0x0000000000ff782f */ /* 0x000fe20003800000 */
[----:B------:R-:W-:Y:S01]  /*2350*/  UIADD3 UR4, UPT, UPT, UR22, UR4, UR23 ;  /* 0x0000000416047290 */ /* 0x000fe2000fffe017 */
[----:B------:R-:W-:Y:S01]  /*2360*/  LOP3.LUT R3, R2, 0x40, R3, 0x78, !PT ;  /* 0x0000004002037812 */ /* 0x000fe200078e7803 */
[----:B------:R-:W-:Y:S01]  /*2370*/  UMOV UR9, UR19 ;  /* 0x0000001300097c82 */ /* 0x000fe20008000000 */
[----:B------:R-:W-:Y:S01]  /*2380*/  ISETP.LT.U32.AND P0, PT, R68, 0x20, P0 ;  /* 0x000000204400780c */ /* 0x000fe20000701070 */
[----:B------:R-:W-:Y:S01]  /*2390*/  UMOV UR10, UR15 ;  /* 0x0000000f000a7c82 */ /* 0x000fe20008000000 */
[----:B------:R-:W-:-:S04]  /*23a0*/  LOP3.LUT R0, R3, 0x3f80, R0, 0xf8, !PT ;  /* 0x00003f8003007812 */ /* 0x000fc800078ef800 */
[----:B---3--:R-:W2:Y:S01]  /*23b0*/  LDTM.x64 R4, tmem[UR4] ;  /* 0x00000004000479ee */ /* 0x008ea20008340000 */
[C---:B------:R-:W-:Y:S01]  /*23c0*/  LOP3.LUT R2, R0.reuse, 0x10, RZ, 0x3c, !PT ;  /* 0x0000001000027812 */ /* 0x040fe200078e3cff */
[----:B------:R-:W-:Y:S01]  /*23d0*/  NOP ;  /* 0x0000000000007918 */ /* 0x000fe20000000000 */
[----:B------:R-:W-:-:S04]  /*23e0*/  LOP3.LUT R3, R0, 0x20, RZ, 0x3c, !PT ;  /* 0x0000002000037812 */ /* 0x000fc800078e3cff */
[----:B--2---:R-:W-:Y:S01]  /*23f0*/  VOTEU.ANY UP1, P0 ;  /* 0x0000000000ff7886 */ /* 0x004fe20000020100 */
[----:B------:R-:W-:Y:S01]  /*2400*/  VOTEU.ANY UP0, P0 ;  /* 0x0000000000ff7886 */ /* 0x000fe20000000100 */
[----:B------:R-:W-:Y:S02]  /*2410*/  F2FP.SATFINITE.E4M3.F32.PACK_AB_MERGE_C R6, R7, R6, RZ ;  /* 0x000000060706723e */ /* 0x000fe400048070ff */
[----:B------:R-:W-:Y:S02]  /*2420*/  F2FP.SATFINITE.E4M3.F32.PACK_AB_MERGE_C R10, R11, R10, RZ ;  /* 0x0000000a0b0a723e */ /* 0x000fe400048070ff */
[----:B------:R-:W-:Y:S02]  /*2430*/  F2FP.SATFINITE.E4M3.F32.PACK_AB_MERGE_C R14, R15, R14, RZ ;  /* 0x0000000e0f0e723e */ /* 0x000fe400048070ff */
[----:B------:R-:W-:Y:S02]  /*2440*/  F2FP.SATFINITE.E4M3.F32.PACK_AB_MERGE_C R7, R19, R18, RZ ;  /* 0x000000121307723e */ /* 0x000fe400048070ff */
[----:B------:R-:W-:-:S02]  /*2450*/  F2FP.SATFINITE.E4M3.F32.PACK_AB_MERGE_C R22, R23, R22, RZ ;  /* 0x000000161716723e */ /* 0x000fc400048070ff */
[----:B------:R-:W-:Y:S02]  /*2460*/  F2FP.SATFINITE.E4M3.F32.PACK_AB_MERGE_C R26, R27, R26, RZ ;  /* 0x0000001a1b1a723e */ /* 0x000fe400048070ff */
        /* <DEDUP_REMOVED lines=10> */
[----:B------:R-:W-:-:S02]  /*2510*/  F2FP.SATFINITE.E4M3.F32.PACK_AB_MERGE_C R4, R5, R4, R6 ;  /* 0x000000040504723e */ /* 0x000fc40004807006 */
[----:B------:R-:W-:Y:S02]  /*2520*/  F2FP.SATFINITE.E4M3.F32.PACK_AB_MERGE_C R5, R9, R8, R10 ;  /* 0x000000080905723e */ /* 0x000fe4000480700a */
[----:B------:R-:W-:Y:S02]  /*2530*/  F2FP.SATFINITE.E4M3.F32.PACK_AB_MERGE_C R6, R13, R12, R14 ;  /* 0x0000000c0d06723e */ /* 0x000fe4000480700e */
[----:B------:R-:W-:Y:S02]  /*2540*/  F2FP.SATFINITE.E4M3.F32.PACK_AB_MERGE_C R7, R17, R16, R7 ;  /* 0x000000101107723e */ /* 0x000fe40004807007 */
[----:B------:R-:W-:Y:S02]  /*2550*/  F2FP.SATFINITE.E4M3.F32.PACK_AB_MERGE_C R20, R21, R20, R22 ;  /* 0x000000141514723e */ /* 0x000fe40004807016 */
[----:B------:R-:W-:Y:S01]  /*2560*/  F2FP.SATFINITE.E4M3.F32.PACK_AB_MERGE_C R21, R25, R24, R26 ;  /* 0x000000181915723e */ /* 0x000fe2000480701a */
[----:B-1----:R1:W-:Y:S01]  /*2570*/  STS.128 [R0+UR8], R4 ;  /* 0x0000000400007988 */ /* 0x0023e20008000c08 */
[----:B------:R-:W-:-:S02]  /*2580*/  F2FP.SATFINITE.E4M3.F32.PACK_AB_MERGE_C R22, R29, R28, R30 ;  /* 0x0000001c1d16723e */ /* 0x000fc4000480701e */
[----:B------:R-:W-:Y:S02]  /*2590*/  F2FP.SATFINITE.E4M3.F32.PACK_AB_MERGE_C R23, R33, R32, R34 ;  /* 0x000000202117723e */ /* 0x000fe40004807022 */
[----:B------:R-:W-:Y:S02]  /*25a0*/  F2FP.SATFINITE.E4M3.F32.PACK_AB_MERGE_C R36, R37, R36, R38 ;  /* 0x000000242524723e */ /* 0x000fe40004807026 */
[----:B------:R-:W-:Y:S01]  /*25b0*/  F2FP.SATFINITE.E4M3.F32.PACK_AB_MERGE_C R37, R41, R40, R42 ;  /* 0x000000282925723e */ /* 0x000fe2000480702a */
[----:B------:R1:W-:Y:S01]  /*25c0*/  STS.128 [R2+UR8], R20 ;  /* 0x0000001402007988 */ /* 0x0003e20008000c08 */
[----:B------:R-:W-:Y:S02]  /*25d0*/  F2FP.SATFINITE.E4M3.F32.PACK_AB_MERGE_C R38, R45, R44, R46 ;  /* 0x0000002c2d26723e */ /* 0x000fe4000480702e */
[----:B------:R-:W-:Y:S02]  /*25e0*/  F2FP.SATFINITE.E4M3.F32.PACK_AB_MERGE_C R39, R49, R48, R50 ;  /* 0x000000303127723e */ /* 0x000fe40004807032 */
[----:B------:R-:W-:-:S02]  /*25f0*/  F2FP.SATFINITE.E4M3.F32.PACK_AB_MERGE_C R52, R53, R52, R54 ;  /* 0x000000343534723e */ /* 0x000fc40004807036 */
[----:B------:R-:W-:Y:S01]  /*2600*/  F2FP.SATFINITE.E4M3.F32.PACK_AB_MERGE_C R53, R57, R56, R58 ;  /* 0x000000383935723e */ /* 0x000fe2000480703a */
[----:B------:R1:W-:Y:S01]  /*2610*/  STS.128 [R3+UR8], R36 ;  /* 0x0000002403007988 */ /* 0x0003e20008000c08 */
[----:B------:R-:W-:Y:S02]  /*2620*/  F2FP.SATFINITE.E4M3.F32.PACK_AB_MERGE_C R54, R61, R60, R62 ;  /* 0x0000003c3d36723e */ /* 0x000fe4000480703e */
[----:B------:R-:W-:Y:S02]  /*2630*/  F2FP.SATFINITE.E4M3.F32.PACK_AB_MERGE_C R55, R65, R64, R66 ;  /* 0x000000404137723e */ /* 0x000fe40004807042 */
[----:B------:R-:W-:-:S05]  /*2640*/  LOP3.LUT R8, R0, 0x30, RZ, 0x3c, !PT ;  /* 0x0000003000087812 */ /* 0x000fca00078e3cff */
[----:B------:R1:W-:Y:S01]  /*2650*/  STS.128 [R8+UR8], R52 ;  /* 0x0000003408007988 */ /* 0x0003e20008000c08 */
[----:B------:R2:W-:Y:S06]  /*2660*/  MEMBAR.ALL.CTA ;  /* 0x0000000000007992 */ /* 0x0005ec0000008000 */
[----:B--2---:R-:W2:Y:S02]  /*2670*/  FENCE.VIEW.ASYNC.S ;  /* 0x00000000000073c6 */ /* 0x004ea40000000000 */
[----:B--2---:R-:W-:Y:S06]  /*2680*/  BAR.SYNC.DEFER_BLOCKING 0x0 ;  /* 0x0000000000007b1d */ /* 0x004fec0000010000 */
[----:B------:R1:W-:Y:S01]  /*2690*/  @UP1 UTMASTG.2D [UR8], [UR20] ;  /* 0x00000008140013b5 */ /* 0x0003e20008008000 */
[----:B------:R0:W-:Y:S01]  /*26a0*/  UTMACMDFLUSH ;  /* 0x00000000000079b7 */ /* 0x0001e20000000000 */
[----:B------:R-:W-:-:S04]  /*26b0*/  DEPBAR.LE SB0, 0x0 ;  /* 0x000080000000791a */ /* 0x000fc80000000000 */
[----:B------:R-:W-:Y:S08]  /*26c0*/  BAR.SYNC.DEFER_BLOCKING 0x0 ;  /* 0x0000000000007b1d */ /* 0x000ff00000010000 */
[----:B------:R-:W-:Y:S06]  /*26d0*/  BAR.SYNC.DEFER_BLOCKING 0x0 ;  /* 0x0000000000007b1d */ /* 0x000fec0000010000 */
[----:B-1----:R-:W-:Y:S05]  /*26e0*/  @P2 BRA `(.L_x_72) ;  /* 0x0000000000a02947 */ /* 0x002fea0003800000 */
[----:B------:R-:W1:Y:S01]  /*26f0*/  S2UR UR5, SR_CgaCtaId ;  /* 0x00000000000579c3 */ /* 0x000e620000008800 */
[----:B------:R-:W-:Y:S01]  /*2700*/  NOP ;  /* 0x0000000000007918 */ /* 0x000fe20000000000 */
[----:B------:R-:W-:Y:S01]  /*2710*/  UMOV UR4, 0x50 ;  /* 0x0000005000047882 */ /* 0x000fe20000000000 */
[----:B------:R-:W-:Y:S02]  /*2720*/  IMAD.U32 R0, RZ, RZ, UR23 ;  /* 0x00000017ff007e24 */ /* 0x000fe4000f8e00ff */
[----:B------:R-:W-:Y:S02]  /*2730*/  IMAD.MOV.U32 R3, RZ, RZ, 0xf ;  /* 0x0000000fff037424 */ /* 0x000fe400078e00ff */
[----:B------:R-:W-:Y:S01]  /*2740*/  IMAD.MOV.U32 R7, RZ, RZ, 0x1 ;  /* 0x00000001ff077424 */ /* 0x000fe200078e00ff */
[----:B------:R-:W-:-:S04]  /*2750*/  LOP3.LUT R0, R0, 0xffff, RZ, 0xc0, !PT ;  /* 0x0000ffff00007812 */ /* 0x000fc800078ec0ff */
[----:B------:R-:W-:-:S05]  /*2760*/  SHF.R.U32.HI R0, RZ, 0x5, R0 ;  /* 0x00000005ff007819 */ /* 0x000fca0000011600 */
[----:B------:R-:W-:Y:S01]  /*2770*/  VIADD R2, R0, 0x10 ;  /* 0x0000001000027836 */ /* 0x000fe20000000000 */
[----:B------:R-:W-:Y:S01]  /*2780*/  SHF.L.U32 R0, R3, R0, RZ ;  /* 0x0000000003007219 */ /* 0x000fe200000006ff */
[----:B-1----:R-:W-:-:S03]  /*2790*/  ULEA UR6, UR5, UR4, 0x18 ;  /* 0x0000000405067291 */ /* 0x002fc6000f8ec0ff */
[----:B------:R-:W-:-:S04]  /*27a0*/  SHF.L.U32 R3, R7, R2, RZ ;  /* 0x0000000207037219 */ /* 0x000fc800000006ff */
[----:B------:R-:W-:Y:S02]  /*27b0*/  LOP3.LUT R0, R3, R0, RZ, 0xfc, !PT ;  /* 0x0000000003007212 */ /* 0x000fe400078efcff */
[----:B------:R-:W1:Y:S02]  /*27c0*/  LDS R5, [UR6] ;  /* 0x00000006ff057984 */ /* 0x000e640008000800 */
[C---:B------:R-:W-:Y:S02]  /*27d0*/  LOP3.LUT R2, R0.reuse, 0xffff, RZ, 0xc0, !PT ;  /* 0x0000ffff00027812 */ /* 0x040fe400078ec0ff */
[----:B-1----:R-:W-:-:S04]  /*27e0*/  LOP3.LUT R3, R0, 0xffff, R5, 0x80, !PT ;  /* 0x0000ffff00037812 */ /* 0x002fc800078e8005 */
[----:B------:R-:W-:-:S13]  /*27f0*/  ISETP.NE.AND P0, PT, R3, R2, PT ;  /* 0x000000020300720c */ /* 0x000fda0003f05270 */
[----:B------:R-:W-:Y:S05]  /*2800*/  @P0 BRA `(.L_x_73) ;  /* 0x0000000000500947 */ /* 0x000fea0003800000 */
[----:B------:R-:W-:Y:S02]  /*2810*/  SHF.R.U32.HI R5, RZ, 0x10, R5 ;  /* 0x00000010ff057819 */ /* 0x000fe40000011605 */
[----:B------:R-:W-:-:S04]  /*2820*/  SHF.R.U32.HI R2, RZ, 0x10, R0 ;  /* 0x00000010ff027819 */ /* 0x000fc80000011600 */
[----:B------:R-:W-:-:S04]  /*2830*/  LOP3.LUT R5, R5, R2, RZ, 0xc0, !PT ;  /* 0x0000000205057212 */ /* 0x000fc800078ec0ff */
[----:B------:R-:W-:-:S13]  /*2840*/  ISETP.NE.AND P0, PT, R5, R2, PT ;  /* 0x000000020500720c */ /* 0x000fda0003f05270 */
[----:B------:R-:W-:Y:S05]  /*2850*/  @P0 BRA `(.L_x_74) ;  /* 0x0000000000300947 */ /* 0x000fea0003800000 */
[----:B------:R-:W-:Y:S01]  /*2860*/  R2UR UR4, R0 ;  /* 0x00000000000472ca */ /* 0x000fe200000e0000 */
[----:B------:R-:W-:Y:S01]  /*2870*/  VOTEU.ANY UR5, UPT, PT ;  /* 0x0000000000057886 */ /* 0x000fe200038e0100 */
[----:B------:R-:W1:Y:S01]  /*2880*/  S2R R0, SR_LANEID ;  /* 0x0000000000007919 */ /* 0x000e620000000000 */
[----:B------:R-:W-:-:S10]  /*2890*/  UFLO.U32 UR5, UR5 ;  /* 0x00000005000572bd */ /* 0x000fd400080e0000 */
[----:B------:R-:W-:-:S06]  /*28a0*/  ULOP3.LUT UR4, URZ, UR4, URZ, 0x33, !UPT ;  /* 0x00000004ff047292 */ /* 0x000fcc000f8e33ff */
[----:B------:R-:W-:-:S04]  /*28b0*/  IMAD.U32 R2, RZ, RZ, UR4 ;  /* 0x00000004ff027e24 */ /* 0x000fc8000f8e00ff */
[----:B------:R-:W2:Y:S02]  /*28c0*/  REDUX UR7, R2 ;  /* 0x00000000020773c4 */ /* 0x000ea40000000000 */
[----:B------:R3:W-:Y:S01]  /*28d0*/  UTCATOMSWS.AND URZ, UR4 ;  /* 0x0000000400ff79e3 */ /* 0x0007e20008000000 */
[----:B-1----:R-:W-:Y:S01]  /*28e0*/  ISETP.EQ.U32.AND P0, PT, R0, UR5, PT ;  /* 0x0000000500007c0c */ /* 0x002fe2000bf02070 */
[----:B--2---:R-:W-:-:S12]  /*28f0*/  IMAD.U32 R0, RZ, RZ, UR7 ;  /* 0x00000007ff007e24 */ /* 0x004fd8000f8e00ff */
[----:B------:R3:W-:Y:S01]  /*2900*/  @P0 ATOMS.AND RZ, [UR6], R0 ;  /* 0x00000000ffff098c */ /* 0x0007e2000a800006 */
[----:B------:R-:W-:Y:S05]  /*2910*/  BRA `(.L_x_72) ;  /* 0x0000000000147947 */ /* 0x000fea0003800000 */
.L_x_74:
[----:B------:R-:W-:-:S07]  /*2920*/  MOV R2, 0x2940 ;  /* 0x0000294000027802 */ /* 0x000fce0000000f00 */
[----:B------:R-:W-:Y:S05]  /*2930*/  CALL.REL.NOINC `($__internal_0_$__cuda_sm10x_tcgen05_guardrail_trap_col_being_dealloced_not_returned_by_alloc) ;  /* 0x0000000000447944 */ /* 0x000fea0003c00000 */
[----:B------:R-:W-:Y:S05]  /*2940*/  BRA `(.L_x_72) ;  /* 0x0000000000087947 */ /* 0x000fea0003800000 */
.L_x_73:
[----:B------:R-:W-:-:S07]  /*2950*/  MOV R2, 0x2970 ;  /* 0x0000297000027802 */ /* 0x000fce0000000f00 */
[----:B------:R-:W-:Y:S05]  /*2960*/  CALL.REL.NOINC `($__internal_2_$__cuda_sm10x_tcgen05_guardrail_trap_unallocated_columns_being_dealloced) ;  /* 0x0000000000507944 */ /* 0x000fea0003c00000 */
.L_x_72:
[----:B------:R-:W-:Y:S01]  /*2970*/  NOP ;  /* 0x0000000000007918 */ /* 0x000fe20000000000 */
[----:B---3--:R-:W-:Y:S05]  /*2980*/  EXIT ;  /* 0x000000000000794d */ /* 0x008fea0003800000 */
.L_x_59:
[----:B------:R-:W1:Y:S02]  /*2990*/  SYNCS.PHASECHK.TRANS64.TRYWAIT P0, [UR8+0xc000], RZ ;  /* 0x00c000ffff0075a7 */ /* 0x000e640008001108 */
[----:B-1----:R-:W-:Y:S05]  /*29a0*/  @!P0 BRA `(.L_x_59) ;  /* 0xfffffffc00f88947 */ /* 0x002fea000383ffff */
[----:B------:R-:W-:Y:S05]  /*29b0*/  BRA `(.L_x_75) ;  /* 0xfffffff000547947 */ /* 0x000fea000383ffff */
.L_x_61:
[----:B------:R-:W1:Y:S02]  /*29c0*/  SYNCS.PHASECHK.TRANS64.TRYWAIT P1, [UR8+0xc020], RZ ;  /* 0x00c020ffff0075a7 */ /* 0x000e640008021108 */
[----:B-1----:R-:W-:Y:S05]  /*29d0*/  @!P1 BRA `(.L_x_61) ;  /* 0xfffffffc00f89947 */ /* 0x002fea000383ffff */
[----:B------:R-:W-:Y:S05]  /*29e0*/  BRA `(.L_x_76) ;  /* 0xfffffff000c87947 */ /* 0x000fea000383ffff */
.L_x_62:
[----:B------:R-:W2:Y:S02]  /*29f0*/  SYNCS.PHASECHK.TRANS64.TRYWAIT P0, [UR28+0xc000], R2 ;  /* 0x00c00002ff0075a7 */ /* 0x000ea4000800111c */
[----:B--2---:R-:W-:Y:S05]  /*2a00*/  @!P0 BRA `(.L_x_62) ;  /* 0xfffffffc00f88947 */ /* 0x004fea000383ffff */
[----:B------:R-:W-:Y:S05]  /*2a10*/  BRA `(.L_x_77) ;  /* 0xfffffff400447947 */ /* 0x000fea000383ffff */
.L_x_64:
[----:B------:R-:W2:Y:S02]  /*2a20*/  SYNCS.PHASECHK.TRANS64.TRYWAIT P0, [UR28+0xc020], R2 ;  /* 0x00c02002ff0075a7 */ /* 0x000ea4000800111c */
[----:B--2---:R-:W-:Y:S05]  /*2a30*/  @!P0 BRA `(.L_x_64) ;  /* 0xfffffffc00f88947 */ /* 0x004fea000383ffff */
[----:B------:R-:W-:Y:S05]  /*2a40*/  BRA `(.L_x_78) ;  /* 0xfffffff400b47947 */ /* 0x000fea000383ffff */
        .weak           $__internal_0_$__cuda_sm10x_tcgen05_guardrail_trap_col_being_dealloced_not_returned_by_alloc
        .type           $__internal_0_$__cuda_sm10x_tcgen05_guardrail_trap_col_being_dealloced_not_returned_by_alloc,@function
        .size           $__internal_0_$__cuda_sm10x_tcgen05_guardrail_trap_col_being_dealloced_not_returned_by_alloc,($__internal_1_$__cuda_sm10x_tcgen05_guardrail_trap_phase_invalid_during_alloc - $__internal_0_$__cuda_sm10x_tcgen05_guardrail_trap_col_being_dealloced_not_returned_by_alloc)
$__internal_0_$__cuda_sm10x_tcgen05_guardrail_trap_col_being_dealloced_not_returned_by_alloc:
[----:B------:R-:W-:Y:S05]  /*2a50*/  BPT.TRAP 0x1 ;  /* 0x000000040000795c */ /* 0x000fea0000300000 */
[----:B------:R-:W-:-:S04]  /*2a60*/  IMAD.MOV.U32 R3, RZ, RZ, 0x0 ;  /* 0x00000000ff037424 */ /* 0x000fc800078e00ff */
[----:B------:R-:W-:Y:S05]  /*2a70*/  RET.REL.NODEC R2 `(gluon_tcgen05) ;  /* 0xffffffd402607950 */ /* 0x000fea0003c3ffff */
        .weak           $__internal_1_$__cuda_sm10x_tcgen05_guardrail_trap_phase_invalid_during_alloc
        .type           $__internal_1_$__cuda_sm10x_tcgen05_guardrail_trap_phase_invalid_during_alloc,@function
        .size           $__internal_1_$__cuda_sm10x_tcgen05_guardrail_trap_phase_invalid_during_alloc,($__internal_2_$__cuda_sm10x_tcgen05_guardrail_trap_unallocated_columns_being_dealloced - $__internal_1_$__cuda_sm10x_tcgen05_guardrail_trap_phase_invalid_during_alloc)
$__internal_1_$__cuda_sm10x_tcgen05_guardrail_trap_phase_invalid_during_alloc:
[----:B------:R-:W-:Y:S05]  /*2a80*/  BPT.TRAP 0x1 ;  /* 0x000000040000795c */ /* 0x000fea0000300000 */
[----:B------:R-:W-:-:S04]  /*2a90*/  IMAD.MOV.U32 R3, RZ, RZ, 0x0 ;  /* 0x00000000ff037424 */ /* 0x000fc800078e00ff */
[----:B------:R-:W-:Y:S05]  /*2aa0*/  RET.REL.NODEC R2 `(gluon_tcgen05) ;  /* 0xffffffd402547950 */ /* 0x000fea0003c3ffff */
        .weak           $__internal_2_$__cuda_sm10x_tcgen05_guardrail_trap_unallocated_columns_being_dealloced
        .type           $__internal_2_$__cuda_sm10x_tcgen05_guardrail_trap_unallocated_columns_being_dealloced,@function
        .size           $__internal_2_$__cuda_sm10x_tcgen05_guardrail_trap_unallocated_columns_being_dealloced,(.L_x_82 - $__internal_2_$__cuda_sm10x_tcgen05_guardrail_trap_unallocated_columns_being_dealloced)
$__internal_2_$__cuda_sm10x_tcgen05_guardrail_trap_unallocated_columns_being_dealloced:
[----:B------:R-:W-:Y:S05]  /*2ab0*/  BPT.TRAP 0x1 ;  /* 0x000000040000795c */ /* 0x000fea0000300000 */
[----:B------:R-:W-:-:S04]  /*2ac0*/  IMAD.MOV.U32 R3, RZ, RZ, 0x0 ;  /* 0x00000000ff037424 */ /* 0x000fc800078e00ff */
[----:B------:R-:W-:Y:S05]  /*2ad0*/  RET.REL.NODEC R2 `(gluon_tcgen05) ;  /* 0xffffffd402487950 */ /* 0x000fea0003c3ffff */
.L_x_79:
[----:B------:R-:W-:-:S00]  /*2ae0*/  BRA `(.L_x_79) ;  /* 0xfffffffc00fc7947 */ /* 0x000fc0000383ffff */
[----:B------:R-:W-:-:S00]  /*2af0*/  NOP ;  /* 0x0000000000007918 */ /* 0x000fc00000000000 */
        /* <DEDUP_REMOVED lines=8> */
.L_x_82:


//--------------------- .nv.shared.gluon_tcgen05  --------------------------
	.section	.nv.shared.gluon_tcgen05,"aw",@nobits
	.sectionflags	@""
	.align	16
	.zero		1024


//--------------------- .nv.shared.reserved.0     --------------------------
	.section	.nv.shared.reserved.0,"aw",@nobits
	.align	8
	.weak		__nv_reservedSMEM_offset_0_alias
	.size		__nv_reservedSMEM_offset_0_alias, 0, 64
	.other		__nv_reservedSMEM_offset_0_alias,@"STO_CUDA_RESERVED_SHARED STV_DEFAULT"
__nv_reservedSMEM_offset_0_alias:
	.zero		0
.nv.shared.reserved.0:
	.zero		64
	.weak		__nv_reservedSMEM_allocation_phase
	.type		__nv_reservedSMEM_allocation_phase,@object
	.size		__nv_reservedSMEM_allocation_phase,(.L_0 - __nv_reservedSMEM_allocation_phase)
__nv_reservedSMEM_allocation_phase:
	.zero		1
.L_0:
	.zero		7
	.weak		__nv_reservedSMEM_devtool_atexit_pc
	.type		__nv_reservedSMEM_devtool_atexit_pc,@object
	.size		__nv_reservedSMEM_devtool_atexit_pc,(__nv_reservedSMEM_allocation_mask - __nv_reservedSMEM_devtool_atexit_pc)
__nv_reservedSMEM_devtool_atexit_pc:
	.zero		8
	.weak		__nv_reservedSMEM_allocation_mask
	.type		__nv_reservedSMEM_allocation_mask,@object
	.size		__nv_reservedSMEM_allocation_mask,(.L_2 - __nv_reservedSMEM_allocation_mask)
__nv_reservedSMEM_allocation_mask:
	.zero		4
.L_2:


//--------------------- .nv.constant0.gluon_tcgen05 --------------------------
	.section	.nv.constant0.gluon_tcgen05,"a",@progbits
	.sectionflags	@""
	.align	4
.nv.constant0.gluon_tcgen05:
	.zero		976


//--------------------- SYMBOLS --------------------------

	.type		.nv.reservedSmem.offset0,@object
	.size		.nv.reservedSmem.offset0,0x4
	.type		.nv.reservedSmem.cap,@object
	.size		.nv.reservedSmem.cap,0x4
